def gluon_tcgen05(
    a_ptr,
    b_ptr,
    c_ptr,
    M,
    N,
    K,
    stride_am,
    stride_bk,
    stride_cm,
    BLOCK_M: gl.constexpr,
    BLOCK_N: gl.constexpr,
    BLOCK_K: gl.constexpr,
    DTYPE: gl.constexpr,
    A_LAYOUT: gl.constexpr,
    B_LAYOUT: gl.constexpr,
    C_LAYOUT: gl.constexpr,
    B_SHAPE: gl.constexpr,
    TMEM_LAYOUT: gl.constexpr,
    TMEM_REG: gl.constexpr,
    TRANS_B: gl.constexpr,
    NUM_BUFFERS: gl.constexpr,
):
    a_desc = tma.make_tensor_descriptor(
        a_ptr, [M, K], [stride_am, 1], [BLOCK_M, BLOCK_K], A_LAYOUT
    )
    b_desc = tma.make_tensor_descriptor(
        b_ptr,
        [N, K] if TRANS_B else [K, N],
        [stride_bk, 1],
        B_SHAPE,
        B_LAYOUT,
    )
    c_desc = tma.make_tensor_descriptor(
        c_ptr, [M, N], [stride_cm, 1], [BLOCK_M, BLOCK_N], C_LAYOUT
    )

    a_bufs = gl.allocate_shared_memory(
        DTYPE, [NUM_BUFFERS, BLOCK_M, BLOCK_K], A_LAYOUT
    )
    b_bufs = gl.allocate_shared_memory(DTYPE, [NUM_BUFFERS] + B_SHAPE, B_LAYOUT)

    pid_m = gl.program_id(0)
    pid_n = gl.program_id(1)
    off_m = pid_m * BLOCK_M
    off_n = pid_n * BLOCK_N

    tma_bars = gl.allocate_shared_memory(
        gl.int64, [NUM_BUFFERS, 1], mbarrier.MBarrierLayout()
    )
    mma_bars = gl.allocate_shared_memory(
        gl.int64, [NUM_BUFFERS, 1], mbarrier.MBarrierLayout()
    )
    for i in gl.static_range(NUM_BUFFERS):
        mbarrier.init(tma_bars.index(i), count=1)
        mbarrier.init(mma_bars.index(i), count=1)

    acc_tmem = allocate_tensor_memory(gl.float32, [BLOCK_M, BLOCK_N], TMEM_LAYOUT)
    idx = 0
    phase = 0
    use_acc = False
    for k in range(0, K, BLOCK_K):
        a = a_bufs.index(idx)
        b = b_bufs.index(idx)
        tma_bar = tma_bars.index(idx)
        mma_bar = mma_bars.index(idx)
        mbarrier.expect(
            tma_bar, a_desc.block_type.nbytes + b_desc.block_type.nbytes
        )
        tma.async_copy_global_to_shared(a_desc, [off_m, k], tma_bar, a)
        tma.async_copy_global_to_shared(
            b_desc, [off_n, k] if TRANS_B else [k, off_n], tma_bar, b
        )
        mbarrier.wait(tma_bar, phase=phase)

        if TRANS_B:
            b = b.permute((1, 0))
        tcgen05_mma(a, b, acc_tmem, use_acc=use_acc)
        tcgen05_commit(mma_bar)
        mbarrier.wait(mma_bar, phase=phase)
        use_acc = True

        idx += 1
        if idx == NUM_BUFFERS:
            idx = 0
            phase ^= 1

    for i in gl.static_range(NUM_BUFFERS):
        mbarrier.invalidate(tma_bars.index(i))
        mbarrier.invalidate(mma_bars.index(i))

    acc = acc_tmem.load(TMEM_REG)
    c_smem = gl.allocate_shared_memory(DTYPE, [BLOCK_M, BLOCK_N], C_LAYOUT)
    c_smem.store(acc.to(DTYPE))
    fence_async_shared()
    tma.async_copy_shared_to_global(c_desc, [off_m, off_n], c_smem)
    tma.store_wait(pendings=0)

# config = {"BLOCK_K": 32, "BLOCK_M": 128, "BLOCK_N": 128, "arch": "sm_100", "dtype": "bf16", "num_buffers": 4, "num_warps": 8, "trans_b": 1}
# arch = sm_100


// ===== COMPILED SASS (sm_100a) =====

	.target	sm_100a

	.elftype	@"ET_EXEC"


//--------------------- .note.nv.tkinfo           --------------------------
	.section	.note.nv.tkinfo,"",@"SHT_NOTE"
	.sectionflags	@"SHF_NOTE_NV_TKINFO"
	.tkinfo
        /*0018*/ 	.word	0x00000081
        /*0030*/ 	.string	""
        /*0030*/ 	.string	"ptxas-blackwell"
        /*0030*/ 	.string	"Cuda compilation tools, release 12.9, V12.9.86"
        /*0030*/ 	.string	"Build cuda_12.9.r12.9/compiler.36037853_0"
        /*0030*/ 	.string	"-v  -suppress-debug-info  -lineinfo  -arch sm_100a "



//--------------------- .note.nv.cuver            --------------------------
	.section	.note.nv.cuver,"",@"SHT_NOTE"
	.sectionflags	@"SHF_NOTE_NV_CUVER"
        /*0018*/ 	.short	0x0001
        /*001a*/ 	.short	0x0064
        /*001c*/ 	.short	0x0001
        /*001e*/ 	.short	0x0000
        /*0020*/ 	.short	0x0001
        /*0022*/ 	.short	0x0000


//--------------------- .nv.info                  --------------------------
	.section	.nv.info,"",@"SHT_CUDA_INFO"
	.align	4


	//----- nvinfo : EIATTR_REGCOUNT
	.align		4
        /*0000*/ 	.byte	0x04, 0x2f
        /*0002*/ 	.short	(.L_4 - .L_3)
	.align		4
.L_3:
        /*0004*/ 	.word	index@(gluon_tcgen05)
        /*0008*/ 	.word	0x00000047


	//----- nvinfo : EIATTR_FRAME_SIZE
	.align		4
.L_4:
        /*000c*/ 	.byte	0x04, 0x11
        /*000e*/ 	.short	(.L_6 - .L_5)
	.align		4
.L_5:
        /*0010*/ 	.word	index@($__internal_2_$__cuda_sm10x_tcgen05_guardrail_trap_unallocated_columns_being_dealloced)
        /*0014*/ 	.word	0x00000000


	//----- nvinfo : EIATTR_FRAME_SIZE
	.align		4
.L_6:
        /*0018*/ 	.byte	0x04, 0x11
        /*001a*/ 	.short	(.L_8 - .L_7)
	.align		4
.L_7:
        /*001c*/ 	.word	index@($__internal_1_$__cuda_sm10x_tcgen05_guardrail_trap_phase_invalid_during_alloc)
        /*0020*/ 	.word	0x00000000


	//----- nvinfo : EIATTR_FRAME_SIZE
	.align		4
.L_8:
        /*0024*/ 	.byte	0x04, 0x11
        /*0026*/ 	.short	(.L_10 - .L_9)
	.align		4
.L_9:
        /*0028*/ 	.word	index@($__internal_0_$__cuda_sm10x_tcgen05_guardrail_trap_col_being_dealloced_not_returned_by_alloc)
        /*002c*/ 	.word	0x00000000


	//----- nvinfo : EIATTR_FRAME_SIZE
	.align		4
.L_10:
        /*0030*/ 	.byte	0x04, 0x11
        /*0032*/ 	.short	(.L_12 - .L_11)
	.align		4
.L_11:
        /*0034*/ 	.word	index@(gluon_tcgen05)
        /*0038*/ 	.word	0x00000000


	//----- nvinfo : EIATTR_MIN_STACK_SIZE
	.align		4
.L_12:
        /*003c*/ 	.byte	0x04, 0x12
        /*003e*/ 	.short	(.L_14 - .L_13)
	.align		4
.L_13:
        /*0040*/ 	.word	index@(gluon_tcgen05)
        /*0044*/ 	.word	0x00000000
.L_14:


//--------------------- .nv.info.gluon_tcgen05    --------------------------
	.section	.nv.info.gluon_tcgen05,"",@"SHT_CUDA_INFO"
	.sectionflags	@""
	.align	4


	//----- nvinfo : EIATTR_CUDA_API_VERSION
	.align		4
        /*0000*/ 	.byte	0x04, 0x37
        /*0002*/ 	.short	(.L_16 - .L_15)
.L_15:
        /*0004*/ 	.word	0x00000081


	//----- nvinfo : EIATTR_KPARAM_INFO
	.align		4
.L_16:
        /*0008*/ 	.byte	0x04, 0x17
        /*000a*/ 	.short	(.L_18 - .L_17)
.L_17:
        /*000c*/ 	.word	0x00000000
        /*0010*/ 	.short	0x000a
        /*0012*/ 	.short	0x0048
        /*0014*/ 	.byte	0x00, 0xf4, 0x21, 0x00


	//----- nvinfo : EIATTR_KPARAM_INFO
	.align		4
.L_18:
        /*0018*/ 	.byte	0x04, 0x17
        /*001a*/ 	.short	(.L_20 - .L_19)
.L_19:
        /*001c*/ 	.word	0x00000000
        /*0020*/ 	.short	0x0009
        /*0022*/ 	.short	0x0040
        /*0024*/ 	.byte	0x00, 0xf4, 0x21, 0x00


	//----- nvinfo : EIATTR_KPARAM_INFO
	.align		4
.L_20:
        /*0028*/ 	.byte	0x04, 0x17
        /*002a*/ 	.short	(.L_22 - .L_21)
.L_21:
        /*002c*/ 	.word	0x00000000
        /*0030*/ 	.short	0x0008
        /*0032*/ 	.short	0x0038
        /*0034*/ 	.byte	0x00, 0xf0, 0x21, 0x00


	//----- nvinfo : EIATTR_KPARAM_INFO
	.align		4
.L_22:
        /*0038*/ 	.byte	0x04, 0x17
        /*003a*/ 	.short	(.L_24 - .L_23)
.L_23:
        /*003c*/ 	.word	0x00000000
        /*0040*/ 	.short	0x0007
        /*0042*/ 	.short	0x0030
        /*0044*/ 	.byte	0x00, 0xf0, 0x21, 0x00


	//----- nvinfo : EIATTR_KPARAM_INFO
	.align		4
.L_24:
        /*0048*/ 	.byte	0x04, 0x17
        /*004a*/ 	.short	(.L_26 - .L_25)
.L_25:
        /*004c*/ 	.word	0x00000000
        /*0050*/ 	.short	0x0006
        /*0052*/ 	.short	0x0028
        /*0054*/ 	.byte	0x00, 0xf0, 0x21, 0x00


	//----- nvinfo : EIATTR_KPARAM_INFO
	.align		4
.L_26:
        /*0058*/ 	.byte	0x04, 0x17
        /*005a*/ 	.short	(.L_28 - .L_27)
.L_27:
        /*005c*/ 	.word	0x00000000
        /*0060*/ 	.short	0x0005
        /*0062*/ 	.short	0x0020
        /*0064*/ 	.byte	0x00, 0xf0, 0x11, 0x00


	//----- nvinfo : EIATTR_KPARAM_INFO
	.align		4
.L_28:
        /*0068*/ 	.byte	0x04, 0x17
        /*006a*/ 	.short	(.L_30 - .L_29)
.L_29:
        /*006c*/ 	.word	0x00000000
        /*0070*/ 	.short	0x0004
        /*0072*/ 	.short	0x001c
        /*0074*/ 	.byte	0x00, 0xf0, 0x11, 0x00


	//----- nvinfo : EIATTR_KPARAM_INFO
	.align		4
.L_30:
        /*0078*/ 	.byte	0x04, 0x17
        /*007a*/ 	.short	(.L_32 - .L_31)
.L_31:
        /*007c*/ 	.word	0x00000000
        /*0080*/ 	.short	0x0003
        /*0082*/ 	.short	0x0018
        /*0084*/ 	.byte	0x00, 0xf0, 0x11, 0x00


	//----- nvinfo : EIATTR_KPARAM_INFO
	.align		4
.L_32:
        /*0088*/ 	.byte	0x04, 0x17
        /*008a*/ 	.short	(.L_34 - .L_33)
.L_33:
        /*008c*/ 	.word	0x00000000
        /*0090*/ 	.short	0x0002
        /*0092*/ 	.short	0x0010
        /*0094*/ 	.byte	0x00, 0xf4, 0x21, 0x00


	//----- nvinfo : EIATTR_KPARAM_INFO
	.align		4
.L_34:
        /*0098*/ 	.byte	0x04, 0x17
        /*009a*/ 	.short	(.L_36 - .L_35)
.L_35:
        /*009c*/ 	.word	0x00000000
        /*00a0*/ 	.short	0x0001
        /*00a2*/ 	.short	0x0008
        /*00a4*/ 	.byte	0x00, 0xf4, 0x21, 0x00


	//----- nvinfo : EIATTR_KPARAM_INFO
	.align		4
.L_36:
        /*00a8*/ 	.byte	0x04, 0x17
        /*00aa*/ 	.short	(.L_38 - .L_37)
.L_37:
        /*00ac*/ 	.word	0x00000000
        /*00b0*/ 	.short	0x0000
        /*00b2*/ 	.short	0x0000
        /*00b4*/ 	.byte	0x00, 0xf4, 0x21, 0x00


	//----- nvinfo : EIATTR_AT_ENTRY_FRAGMENTS
	.align		4
.L_38:
        /*00b8*/ 	.byte	0x04, 0x4f
        /*00ba*/ 	.short	(.L_40 - .L_39)


	//   ....[0]....
.L_39:
        /*00bc*/ 	.word	0x00000004


	//----- nvinfo : EIATTR_RESERVED_SMEM_USED
	.align		4
.L_40:
        /*00c0*/ 	.byte	0x01, 0x41
	.zero		2


	//----- nvinfo : EIATTR_SPARSE_MMA_MASK
	.align		4
        /*00c4*/ 	.byte	0x03, 0x50
        /*00c6*/ 	.short	0x0000


	//----- nvinfo : EIATTR_TCGEN05_1CTA_USED
	.align		4
        /*00c8*/ 	.byte	0x01, 0x51
	.zero		2


	//----- nvinfo : EIATTR_MAXREG_COUNT
	.align		4
        /*00cc*/ 	.byte	0x03, 0x1b
        /*00ce*/ 	.short	0x00ff


	//----- nvinfo : EIATTR_NUM_BARRIERS
	.align		4
        /*00d0*/ 	.byte	0x02, 0x4c
        /*00d2*/ 	.byte	0x01
	.zero		1


	//----- nvinfo : EIATTR_INT_WARP_WIDE_INSTR_OFFSETS
	.align		4
        /*00d4*/ 	.byte	0x04, 0x31
        /*00d6*/ 	.short	(.L_42 - .L_41)


	//   ....[0]....
.L_41:
        /*00d8*/ 	.word	0x00001750


	//   ....[1]....
        /*00dc*/ 	.word	0x00001770


	//   ....[2]....
        /*00e0*/ 	.word	0x000017f0


	//   ....[3]....
        /*00e4*/ 	.word	0x00001bc0


	//   ....[4]....
        /*00e8*/ 	.word	0x00001bd0


	//   ....[5]....
        /*00ec*/ 	.word	0x00001be0


	//   ....[6]....
        /*00f0*/ 	.word	0x00001bf0


	//   ....[7]....
        /*00f4*/ 	.word	0x00001e70


	//   ....[8]....
        /*00f8*/ 	.word	0x00001e80


	//   ....[9]....
        /*00fc*/ 	.word	0x00001ff0


	//   ....[10]....
        /*0100*/ 	.word	0x00002040


	//   ....[11]....
        /*0104*/ 	.word	0x00002050


	//   ....[12]....
        /*0108*/ 	.word	0x00002080


	//   ....[13]....
        /*010c*/ 	.word	0x00002290


	//   ....[14]....
        /*0110*/ 	.word	0x000022a0


	//   ....[15]....
        /*0114*/ 	.word	0x00002630


	//   ....[16]....
        /*0118*/ 	.word	0x00002640


	//   ....[17]....
        /*011c*/ 	.word	0x00002b30


	//   ....[18]....
        /*0120*/ 	.word	0x00002b80


	//----- nvinfo : EIATTR_COOP_GROUP_MASK_REGIDS
	.align		4
.L_42:
        /*0124*/ 	.byte	0x04, 0x29
        /*0126*/ 	.short	(.L_44 - .L_43)


	//   ....[0]....
.L_43:
        /*0128*/ 	.word	0xffffffff


	//   ....[1]....
        /*012c*/ 	.word	0xffffffff


	//   ....[2]....
        /*0130*/ 	.word	0xffffffff


	//   ....[3]....
        /*0134*/ 	.word	0xffffffff


	//   ....[4]....
        /*0138*/ 	.word	0xffffffff


	//   ....[5]....
        /*013c*/ 	.word	0xffffffff


	//   ....[6]....
        /*0140*/ 	.word	0xffffffff


	//   ....[7]....
        /*0144*/ 	.word	0xffffffff


	//   ....[8]....
        /*0148*/ 	.word	0xffffffff


	//   ....[9]....
        /*014c*/ 	.word	0xffffffff


	//----- nvinfo : EIATTR_COOP_GROUP_INSTR_OFFSETS
	.align		4
.L_44:
        /*0150*/ 	.byte	0x04, 0x28
        /*0152*/ 	.short	(.L_46 - .L_45)


	//   ....[0]....
.L_45:
        /*0154*/ 	.word	0x00000050


	//   ....[1]....
        /*0158*/ 	.word	0x00000310


	//   ....[2]....
        /*015c*/ 	.word	0x00000500


	//   ....[3]....
        /*0160*/ 	.word	0x000009a0


	//   ....[4]....
        /*0164*/ 	.word	0x00000ae0


	//   ....[5]....
        /*0168*/ 	.word	0x00000fe0


	//   ....[6]....
        /*016c*/ 	.word	0x00001120


	//   ....[7]....
        /*0170*/ 	.word	0x00001610


	//   ....[8]....
        /*0174*/ 	.word	0x000029c0


	//   ....[9]....
        /*0178*/ 	.word	0x00002c30


	//----- nvinfo : EIATTR_VRC_CTA_INIT_COUNT
	.align		4
.L_46:
        /*017c*/ 	.byte	0x02, 0x4a
        /*017e*/ 	.byte	0x80
	.zero		1


	//----- nvinfo : EIATTR_MBARRIER_INSTR_OFFSETS
	.align		4
        /*0180*/ 	.byte	0x04, 0x39
        /*0182*/ 	.short	(.L_48 - .L_47)


	//   ....[0]....
.L_47:
        /*0184*/ 	.word	0x00001810
        /*0188*/ 	.word	0x000000ff
        /*018c*/ 	.word	0x00010000
        /*0190*/ 	.short	0x0100
        /*0192*/ 	.byte	0x08
	.zero		1


	//   ....[1]....
        /*0194*/ 	.word	0x00001820
        /*0198*/ 	.word	0x000000ff
        /*019c*/ 	.word	0x00010020
        /*01a0*/ 	.short	0x0100
        /*01a2*/ 	.byte	0x08
	.zero		1


	//   ....[2]....
        /*01a4*/ 	.word	0x000018d0
        /*01a8*/ 	.word	0x000000ff
        /*01ac*/ 	.word	0x00010008
        /*01b0*/ 	.short	0x0100
        /*01b2*/ 	.byte	0x08
	.zero		1


	//   ....[3]....
        /*01b4*/ 	.word	0x000018e0
        /*01b8*/ 	.word	0x000000ff
        /*01bc*/ 	.word	0x00010028
        /*01c0*/ 	.short	0x0100
        /*01c2*/ 	.byte	0x08
	.zero		1


	//   ....[4]....
        /*01c4*/ 	.word	0x000019c0
        /*01c8*/ 	.word	0x000000ff
        /*01cc*/ 	.word	0x00010010
        /*01d0*/ 	.short	0x0100
        /*01d2*/ 	.byte	0x08
	.zero		1


	//   ....[5]....
        /*01d4*/ 	.word	0x000019d0
        /*01d8*/ 	.word	0x000000ff
        /*01dc*/ 	.word	0x00010030
        /*01e0*/ 	.short	0x0100
        /*01e2*/ 	.byte	0x08
	.zero		1


	//   ....[6]....
        /*01e4*/ 	.word	0x00001ae0
        /*01e8*/ 	.word	0x000000ff
        /*01ec*/ 	.word	0x00010018
        /*01f0*/ 	.short	0x0100
        /*01f2*/ 	.byte	0x08
	.zero		1


	//   ....[7]....
        /*01f4*/ 	.word	0x00001af0
        /*01f8*/ 	.word	0x000000ff
        /*01fc*/ 	.word	0x00010038
        /*0200*/ 	.short	0x0100
        /*0202*/ 	.byte	0x08
	.zero		1


	//   ....[8]....
        /*0204*/ 	.word	0x00001cd0
        /*0208*/ 	.word	0x000000ff
        /*020c*/ 	.word	0x00010000
        /*0210*/ 	.short	0x010a
        /*0212*/ 	.byte	0x08
	.zero		1


	//   ....[9]....
        /*0214*/ 	.word	0x00001ed0
        /*0218*/ 	.word	0x000000ff
        /*021c*/ 	.word	0x00010020
        /*0220*/ 	.short	0x010a
        /*0222*/ 	.byte	0x08
	.zero		1


	//   ....[10]....
        /*0224*/ 	.word	0x000020f0
        /*0228*/ 	.word	0x000000ff
        /*022c*/ 	.word	0x00010000
        /*0230*/ 	.short	0x010a
        /*0232*/ 	.byte	0x1c
	.zero		1


	//   ....[11]....
        /*0234*/ 	.word	0x000022e0
        /*0238*/ 	.word	0x000000ff
        /*023c*/ 	.word	0x00010020
        /*0240*/ 	.short	0x010a
        /*0242*/ 	.byte	0x1c
	.zero		1


	//   ....[12]....
        /*0244*/ 	.word	0x000023b0
        /*0248*/ 	.word	0x000000ff
        /*024c*/ 	.word	0x00010000
        /*0250*/ 	.short	0x0108
        /*0252*/ 	.byte	0x08
	.zero		1


	//   ....[13]....
        /*0254*/ 	.word	0x000023c0
        /*0258*/ 	.word	0x000000ff
        /*025c*/ 	.word	0x00010020
        /*0260*/ 	.short	0x0108
        /*0262*/ 	.byte	0x08
	.zero		1


	//   ....[14]....
        /*0264*/ 	.word	0x00002410
        /*0268*/ 	.word	0x000000ff
        /*026c*/ 	.word	0x00010008
        /*0270*/ 	.short	0x0108
        /*0272*/ 	.byte	0x08
	.zero		1


	//   ....[15]....
        /*0274*/ 	.word	0x00002420
        /*0278*/ 	.word	0x000000ff
        /*027c*/ 	.word	0x00010028
        /*0280*/ 	.short	0x0108
        /*0282*/ 	.byte	0x08
	.zero		1


	//   ....[16]....
        /*0284*/ 	.word	0x00002470
        /*0288*/ 	.word	0x000000ff
        /*028c*/ 	.word	0x00010010
        /*0290*/ 	.short	0x0108
        /*0292*/ 	.byte	0x08
	.zero		1


	//   ....[17]....
        /*0294*/ 	.word	0x00002480
        /*0298*/ 	.word	0x000000ff
        /*029c*/ 	.word	0x00010030
        /*02a0*/ 	.short	0x0108
        /*02a2*/ 	.byte	0x08
	.zero		1


	//   ....[18]....
        /*02a4*/ 	.word	0x000024d0
        /*02a8*/ 	.word	0x000000ff
        /*02ac*/ 	.word	0x00010018
        /*02b0*/ 	.short	0x0108
        /*02b2*/ 	.byte	0x08
	.zero		1


	//   ....[19]....
        /*02b4*/ 	.word	0x000024e0
        /*02b8*/ 	.word	0x000000ff
        /*02bc*/ 	.word	0x00010038
        /*02c0*/ 	.short	0x0108
        /*02c2*/ 	.byte	0x08
	.zero		1


	//   ....[20]....
        /*02c4*/ 	.word	0x00002c50
        /*02c8*/ 	.word	0x000000ff
        /*02cc*/ 	.word	0x00010000
        /*02d0*/ 	.short	0x010a
        /*02d2*/ 	.byte	0x08
	.zero		1


	//   ....[21]....
        /*02d4*/ 	.word	0x00002c80
        /*02d8*/ 	.word	0x000000ff
        /*02dc*/ 	.word	0x00010020
        /*02e0*/ 	.short	0x010a
        /*02e2*/ 	.byte	0x08
	.zero		1


	//   ....[22]....
        /*02e4*/ 	.word	0x00002cb0
        /*02e8*/ 	.word	0x000000ff
        /*02ec*/ 	.word	0x00010000
        /*02f0*/ 	.short	0x010a
        /*02f2*/ 	.byte	0x1c
	.zero		1


	//   ....[23]....
        /*02f4*/ 	.word	0x00002ce0
        /*02f8*/ 	.word	0x000000ff
        /*02fc*/ 	.word	0x00010020
        /*0300*/ 	.short	0x010a
        /*0302*/ 	.byte	0x1c
	.zero		1


	//----- nvinfo : EIATTR_NUM_MBARRIERS
	.align		4
.L_48:
        /*0304*/ 	.byte	0x03, 0x38
        /*0306*/ 	.short	0x0008


	//----- nvinfo : EIATTR_EXIT_INSTR_OFFSETS
	.align		4
        /*0308*/ 	.byte	0x04, 0x1c
        /*030a*/ 	.short	(.L_50 - .L_49)


	//   ....[0]....
.L_49:
        /*030c*/ 	.word	0x00002c40


	//----- nvinfo : EIATTR_REQNTID
	.align		4
.L_50:
        /*0310*/ 	.byte	0x04, 0x10
        /*0312*/ 	.short	(.L_52 - .L_51)
.L_51:
        /*0314*/ 	.word	0x00000100
        /*0318*/ 	.word	0x00000001
        /*031c*/ 	.word	0x00000001


	//----- nvinfo : EIATTR_CRS_STACK_SIZE
	.align		4
.L_52:
        /*0320*/ 	.byte	0x04, 0x1e
        /*0322*/ 	.short	(.L_54 - .L_53)
.L_53:
        /*0324*/ 	.word	0x00000000


	//----- nvinfo : EIATTR_CBANK_PARAM_SIZE
	.align		4
.L_54:
        /*0328*/ 	.byte	0x03, 0x19
        /*032a*/ 	.short	0x0050


	//----- nvinfo : EIATTR_PARAM_CBANK
	.align		4
        /*032c*/ 	.byte	0x04, 0x0a
        /*032e*/ 	.short	(.L_56 - .L_55)
	.align		4
.L_55:
        /*0330*/ 	.word	index@(.nv.constant0.gluon_tcgen05)
        /*0334*/ 	.short	0x0380
        /*0336*/ 	.short	0x0050


	//----- nvinfo : EIATTR_SW_WAR
	.align		4
.L_56:
        /*0338*/ 	.byte	0x04, 0x36
        /*033a*/ 	.short	(.L_58 - .L_57)
.L_57:
        /*033c*/ 	.word	0x00000008
.L_58:


//--------------------- .nv.compat                --------------------------
	.section	.nv.compat,"",@"SHT_CUDA_COMPAT_INFO"
	.align	4
        /*0000*/ 	.byte	0x02, 0x02, 0x02, 0x00, 0x02, 0x05, 0x05, 0x00, 0x02, 0x03, 0x03, 0x00, 0x02, 0x06, 0x01, 0x00


//--------------------- .nv.callgraph             --------------------------
	.section	.nv.callgraph,"",@"SHT_CUDA_CALLGRAPH"
	.align	4
	.sectionentsize	8
	.align		4
        /*0000*/ 	.word	0x00000000
	.align		4
        /*0004*/ 	.word	0xffffffff
	.align		4
        /*0008*/ 	.word	0x00000000
	.align		4
        /*000c*/ 	.word	0xfffffffe
	.align		4
        /*0010*/ 	.word	0x00000000
	.align		4
        /*0014*/ 	.word	0xfffffffd
	.align		4
        /*0018*/ 	.word	0x00000000
	.align		4
        /*001c*/ 	.word	0xfffffffc


//--------------------- .text.gluon_tcgen05       --------------------------
	.section	.text.gluon_tcgen05,"ax",@progbits
	.align	128
        .global         gluon_tcgen05
        .type           gluon_tcgen05,@function
        .size           gluon_tcgen05,(.L_x_85 - gluon_tcgen05)
        .other          gluon_tcgen05,@"STO_CUDA_ENTRY STV_DEFAULT"
gluon_tcgen05:
.text.gluon_tcgen05:
[----:B------:R-:W1:Y:S01]  /*0000*/  LDC R1, c[0x0][0x37c] ;  /* 0x0000df00ff017b82 */ /* 0x000e620000000800 */
[----:B------:R-:W2:Y:S02]  /*0010*/  S2R R0, SR_TID.X ;  /* 0x0000000000007919 */ /* 0x000ea40000002100 */
[----:B--2---:R-:W-:-:S13]  /*0020*/  ISETP.GE.U32.AND P2, PT, R0, 0x20, PT ;  /* 0x000000200000780c */ /* 0x004fda0003f46070 */
[----:B------:R-:W-:Y:S05]  /*0030*/  @P2 BRA `(.L_x_0) ;  /* 0x0000000000b82947 */ /* 0x000fea0003800000 */
[----:B------:R-:W2:Y:S01]  /*0040*/  S2UR UR6, SR_CgaCtaId ;  /* 0x00000000000679c3 */ /* 0x000ea20000008800 */
[----:B------:R-:W-:Y:S01]  /*0050*/  NOP ;  /* 0x0000000000007918 */ /* 0x000fe20000000000 */
[----:B------:R-:W-:Y:S02]  /*0060*/  UMOV UR4, 0x40 ;  /* 0x0000004000047882 */ /* 0x000fe40000000000 */
[----:B--2---:R-:W-:-:S09]  /*0070*/  ULEA UR4, UR6, UR4, 0x18 ;  /* 0x0000000406047291 */ /* 0x004fd2000f8ec0ff */
[----:B------:R-:W2:Y:S01]  /*0080*/  LDS.U8 R2, [UR4] ;  /* 0x00000004ff027984 */ /* 0x000ea20008000000 */
[----:B------:R-:W-:Y:S02]  /*0090*/  UMOV UR4, 0x400 ;  /* 0x0000040000047882 */ /* 0x000fe40000000000 */
[----:B------:R-:W-:Y:S01]  /*00a0*/  ULEA UR4, UR6, UR4, 0x18 ;  /* 0x0000000406047291 */ /* 0x000fe2000f8ec0ff */
[----:B--2---:R-:W-:-:S13]  /*00b0*/  ISETP.NE.AND P0, PT, R2, RZ, PT ;  /* 0x000000ff0200720c */ /* 0x004fda0003f05270 */
[----:B------:R-:W-:Y:S05]  /*00c0*/  @P0 BRA `(.L_x_1) ;  /* 0x00000000007c0947 */ /* 0x000fea0003800000 */
[----:B------:R-:W-:-:S13]  /*00d0*/  ELECT P0, URZ, PT ;  /* 0x0000000000ff782f */ /* 0x000fda0003800000 */
[----:B------:R-:W-:Y:S05]  /*00e0*/  @!P0 BRA `(.L_x_2) ;  /* 0x0000000000848947 */ /* 0x000fea0003800000 */
[----:B------:R-:W-:Y:S01]  /*00f0*/  UMOV UR5, 0x4 ;  /* 0x0000000400057882 */ /* 0x000fe20000000000 */
[----:B------:R-:W-:Y:S02]  /*0100*/  IMAD.MOV.U32 R5, RZ, RZ, 0x1 ;  /* 0x00000001ff057424 */ /* 0x000fe400078e00ff */
[----:B------:R-:W-:Y:S02]  /*0110*/  IMAD.MOV.U32 R3, RZ, RZ, 0xf ;  /* 0x0000000fff037424 */ /* 0x000fe400078e00ff */
[----:B------:R-:W-:Y:S04]  /*0120*/  DEPBAR.LE SB2, 0x36 ;  /* 0x0000ad800000791a */ /* 0x000fe80000000000 */
[----:B------:R-:W2:Y:S02]  /*0130*/  UTCATOMSWS.FIND_AND_SET.ALIGN UP0, UR5, UR5 ;  /* 0x00000005000575e3 */ /* 0x000ea40008000800 */
[----:B--2---:R-:W-:-:S04]  /*0140*/  PLOP3.LUT P0, PT, PT, PT, UP0, 0x80, 0x8 ;  /* 0x000000000008781c */ /* 0x004fc80003f0f008 */
[----:B------:R-:W-:-:S04]  /*0150*/  SEL R2, RZ, 0xffffffff, !P0 ;  /* 0xffffffffff027807 */ /* 0x000fc80004000000 */
[----:B------:R-:W-:Y:S01]  /*0160*/  ISETP.NE.AND P0, PT, R2, RZ, PT ;  /* 0x000000ff0200720c */ /* 0x000fe20003f05270 */
[----:B------:R-:W-:-:S12]  /*0170*/  IMAD.U32 R2, RZ, RZ, UR5 ;  /* 0x00000005ff027e24 */ /* 0x000fd8000f8e00ff */
[----:B------:R-:W-:Y:S05]  /*0180*/  @P0 BRA `(.L_x_3) ;  /* 0x0000000000240947 */ /* 0x000fea0003800000 */
.L_x_4:
[----:B------:R-:W-:Y:S05]  /*0190*/  NANOSLEEP 0x64 ;  /* 0x000000640000795d */ /* 0x000fea0003800000 */
[----:B------:R-:W-:-:S05]  /*01a0*/  UMOV UR5, 0x4 ;  /* 0x0000000400057882 */ /* 0x000fca0000000000 */
[----:B------:R-:W-:Y:S04]  /*01b0*/  DEPBAR.LE SB2, 0x36 ;  /* 0x0000ad800000791a */ /* 0x000fe80000000000 */
[----:B------:R-:W2:Y:S02]  /*01c0*/  UTCATOMSWS.FIND_AND_SET.ALIGN UP0, UR5, UR5 ;  /* 0x00000005000575e3 */ /* 0x000ea40008000800 */
[----:B--2---:R-:W-:-:S04]  /*01d0*/  PLOP3.LUT P0, PT, PT, PT, UP0, 0x80, 0x8 ;  /* 0x000000000008781c */ /* 0x004fc80003f0f008 */
[----:B------:R-:W-:-:S04]  /*01e0*/  SEL R2, RZ, 0xffffffff, !P0 ;  /* 0xffffffffff027807 */ /* 0x000fc80004000000 */
[----:B------:R-:W-:Y:S01]  /*01f0*/  ISETP.NE.AND P0, PT, R2, RZ, PT ;  /* 0x000000ff0200720c */ /* 0x000fe20003f05270 */
[----:B------:R-:W-:-:S12]  /*0200*/  IMAD.U32 R2, RZ, RZ, UR5 ;  /* 0x00000005ff027e24 */ /* 0x000fd8000f8e00ff */
[----:B------:R-:W-:Y:S05]  /*0210*/  @!P0 BRA `(.L_x_4) ;  /* 0xfffffffc00dc8947 */ /* 0x000fea000383ffff */
.L_x_3:
[C---:B------:R-:W-:Y:S01]  /*0220*/  VIADD R4, R2.reuse, 0x10 ;  /* 0x0000001002047836 */ /* 0x040fe20000000000 */
[----:B------:R-:W-:Y:S01]  /*0230*/  UMOV UR5, 0x50 ;  /* 0x0000005000057882 */ /* 0x000fe20000000000 */
[----:B------:R-:W-:Y:S01]  /*0240*/  SHF.L.U32 R3, R3, R2, RZ ;  /* 0x0000000203037219 */ /* 0x000fe200000006ff */
[----:B------:R-:W-:Y:S01]  /*0250*/  ULEA UR5, UR6, UR5, 0x18 ;  /* 0x0000000506057291 */ /* 0x000fe2000f8ec0ff */
[----:B------:R-:W-:Y:S01]  /*0260*/  IMAD.SHL.U32 R2, R2, 0x20, RZ ;  /* 0x0000002002027824 */ /* 0x000fe200078e00ff */
[----:B------:R-:W-:-:S04]  /*0270*/  SHF.L.U32 R4, R5, R4, RZ ;  /* 0x0000000405047219 */ /* 0x000fc800000006ff */
[----:B------:R-:W-:-:S05]  /*0280*/  LOP3.LUT R3, R4, R3, RZ, 0xfc, !PT ;  /* 0x0000000304037212 */ /* 0x000fca00078efcff */
[----:B------:R2:W-:Y:S04]  /*0290*/  ATOMS.OR RZ, [UR5], R3 ;  /* 0x00000003ffff798c */ /* 0x0005e8000b000005 */
[----:B------:R2:W-:Y:S01]  /*02a0*/  STS [UR4], R2 ;  /* 0x00000002ff007988 */ /* 0x0005e20008000804 */
[----:B------:R-:W-:Y:S05]  /*02b0*/  BRA `(.L_x_2) ;  /* 0x0000000000107947 */ /* 0x000fea0003800000 */
.L_x_1:
[----:B------:R-:W-:Y:S01]  /*02c0*/  IMAD.MOV.U32 R3, RZ, RZ, -0x1 ;  /* 0xffffffffff037424 */ /* 0x000fe200078e00ff */
[----:B------:R-:W-:-:S04]  /*02d0*/  MOV R2, 0x300 ;  /* 0x0000030000027802 */ /* 0x000fc80000000f00 */
[----:B------:R2:W-:Y:S03]  /*02e0*/  STS [UR4], R3 ;  /* 0x00000003ff007988 */ /* 0x0005e60008000804 */
[----:B-12---:R-:W-:Y:S05]  /*02f0*/  CALL.REL.NOINC `($__internal_1_$__cuda_sm10x_tcgen05_guardrail_trap_phase_invalid_during_alloc) ;  /* 0x0000002800907944 */ /* 0x006fea0003c00000 */
.L_x_2:
[----:B------:R-:W-:Y:S05]  /*0300*/  WARPSYNC.ALL ;  /* 0x0000000000007948 */ /* 0x000fea0003800000 */
[----:B------:R-:W-:Y:S01]  /*0310*/  NOP ;  /* 0x0000000000007918 */ /* 0x000fe20000000000 */
.L_x_0:
[----:B------:R-:W3:Y:S08]  /*0320*/  S2UR UR4, SR_CgaCtaId ;  /* 0x00000000000479c3 */ /* 0x000ef00000008800 */
[----:B------:R-:W-:Y:S01]  /*0330*/  BAR.SYNC.DEFER_BLOCKING 0x0 ;  /* 0x0000000000007b1d */ /* 0x000fe20000010000 */
[----:B------:R-:W-:-:S05]  /*0340*/  LOP3.LUT R68, R0, 0xff, RZ, 0xc0, !PT ;  /* 0x000000ff00447812 */ /* 0x000fca00078ec0ff */
[----:B------:R-:W-:Y:S02]  /*0350*/  UMOV UR8, 0x400 ;  /* 0x0000040000087882 */ /* 0x000fe40000000000 */
[----:B------:R-:W4:Y:S08]  /*0360*/  LDC R4, c[0x0][0x398] ;  /* 0x0000e600ff047b82 */ /* 0x000f300000000800 */
[----:B------:R-:W5:Y:S01]  /*0370*/  LDC R10, c[0x0][0x3a0] ;  /* 0x0000e800ff0a7b82 */ /* 0x000f620000000800 */
[----:B---3--:R-:W-:-:S07]  /*0380*/  ULEA UR8, UR4, UR8, 0x18 ;  /* 0x0000000804087291 */ /* 0x008fce000f8ec0ff */
[----:B------:R-:W3:Y:S02]  /*0390*/  S2UR UR15, SR_CTAID.Y ;  /* 0x00000000000f79c3 */ /* 0x000ee40000002600 */
[----:B--2---:R-:W2:Y:S06]  /*03a0*/  LDS R3, [UR8] ;  /* 0x00000008ff037984 */ /* 0x004eac0008000800 */
[----:B------:R-:W-:Y:S06]  /*03b0*/  BAR.SYNC.DEFER_BLOCKING 0x0 ;  /* 0x0000000000007b1d */ /* 0x000fec0000010000 */
[----:B------:R-:W-:Y:S05]  /*03c0*/  @P2 BRA `(.L_x_5) ;  /* 0x0000000000182947 */ /* 0x000fea0003800000 */
[----:B------:R-:W-:Y:S01]  /*03d0*/  ELECT P0, URZ, PT ;  /* 0x0000000000ff782f */ /* 0x000fe20003800000 */
[----:B------:R-:W-:Y:S01]  /*03e0*/  IMAD.MOV.U32 R2, RZ, RZ, 0x1 ;  /* 0x00000001ff027424 */ /* 0x000fe200078e00ff */
[----:B------:R-:W-:Y:S01]  /*03f0*/  UMOV UR5, 0x40 ;  /* 0x0000004000057882 */ /* 0x000fe20000000000 */
[----:B------:R-:W-:Y:S01]  /*0400*/  UVIRTCOUNT.DEALLOC.SMPOOL 0x80 ;  /* 0x000000800000784c */ /* 0x000fe20000000000 */
[----:B------:R-:W-:-:S09]  /*0410*/  ULEA UR5, UR4, UR5, 0x18 ;  /* 0x0000000504057291 */ /* 0x000fd2000f8ec0ff */
[----:B------:R5:W-:Y:S03]  /*0420*/  @P0 STS.U8 [UR5], R2 ;  /* 0x00000002ff000988 */ /* 0x000be60008000005 */
.L_x_5:
[----:B------:R-:W5:Y:S01]  /*0430*/  S2UR UR4, SR_CTAID.Z ;  /* 0x00000000000479c3 */ /* 0x000f620000002700 */
[----:B------:R-:W4:Y:S01]  /*0440*/  LDCU UR5, c[0x0][0x370] ;  /* 0x00006e00ff0577ac */ /* 0x000f220008000800 */
[----:B------:R-:W-:Y:S01]  /*0450*/  ISETP.GE.U32.AND P0, PT, R68, 0x20, PT ;  /* 0x000000204400780c */ /* 0x000fe20003f06070 */
[----:B----4-:R-:W-:Y:S01]  /*0460*/  VIADD R4, R4, 0xffffffff ;  /* 0xffffffff04047836 */ /* 0x010fe20000000000 */
[C---:B------:R-:W-:Y:S01]  /*0470*/  ISETP.NE.U32.AND P3, PT, R68.reuse, RZ, PT ;  /* 0x000000ff4400720c */ /* 0x040fe20003f65070 */
[----:B------:R-:W5:Y:S01]  /*0480*/  LDCU UR6, c[0x0][0x374] ;  /* 0x00006e80ff0677ac */ /* 0x000f620008000800 */
[----:B------:R-:W-:Y:S01]  /*0490*/  LEA R11, R68, UR8, 0x2 ;  /* 0x00000008440b7c11 */ /* 0x000fe2000f8e10ff */
[----:B-----5:R-:W-:Y:S01]  /*04a0*/  VIADD R12, R10, 0xffffffff ;  /* 0xffffffff0a0c7836 */ /* 0x020fe20000000000 */
[----:B------:R-:W4:Y:S01]  /*04b0*/  S2UR UR7, SR_CTAID.X ;  /* 0x00000000000779c3 */ /* 0x000f220000002500 */
[----:B------:R-:W5:Y:S01]  /*04c0*/  LDCU.64 UR20, c[0x0][0x3c0] ;  /* 0x00007800ff1477ac */ /* 0x000f620008000a00 */
[----:B--2---:R-:W-:Y:S01]  /*04d0*/  R2UR UR23, R3 ;  /* 0x00000000031772ca */ /* 0x004fe200000e0000 */
[----:B------:R-:W-:Y:S04]  /*04e0*/  BSSY.RECONVERGENT B0, `(.L_x_6) ;  /* 0x0000011000007945 */ /* 0x000fe80003800200 */
[----:B------:R2:W-:Y:S01]  /*04f0*/  @!P0 STS [R11], RZ ;  /* 0x000000ff0b008388 */ /* 0x0005e20000000800 */
[----:B------:R-:W-:-:S03]  /*0500*/  NOP ;  /* 0x0000000000007918 */ /* 0x000fc60000000000 */
[----:B------:R2:W-:Y:S01]  /*0510*/  @!P3 STS [UR8+0x24], R4 ;  /* 0x00002404ff00b988 */ /* 0x0005e20008000808 */
[----:B---3--:R-:W-:-:S03]  /*0520*/  UIMAD UR4, UR4, UR6, UR15 ;  /* 0x00000006040472a4 */ /* 0x008fc6000f8e020f */
[----:B------:R2:W-:Y:S01]  /*0530*/  @!P3 STS [UR8+0x20], R12 ;  /* 0x0000200cff00b988 */ /* 0x0005e20008000808 */
[----:B----4-:R-:W-:-:S04]  /*0540*/  UIMAD UR4, UR4, UR5, UR7 ;  /* 0x00000005040472a4 */ /* 0x010fc8000f8e0207 */
[----:B------:R-:W-:-:S04]  /*0550*/  UIMAD UR4, UR4, 0x180, URZ ;  /* 0x00000180040478a4 */ /* 0x000fc8000f8e02ff */
[----:B-----5:R-:W-:-:S04]  /*0560*/  UIADD3 UR24, UP0, UPT, UR4, UR20, URZ ;  /* 0x0000001404187290 */ /* 0x020fc8000ff1e0ff */
[----:B------:R-:W-:Y:S01]  /*0570*/  ULEA.HI.X.SX32 UR25, UR4, UR21, 0x1, UP0 ;  /* 0x0000001504197291 */ /* 0x000fe200080f0eff */
[----:B--2---:R-:W-:Y:S11]  /*0580*/  @P3 BRA `(.L_x_7) ;  /* 0x0000000000183947 */ /* 0x004ff60003800000 */
[----:B------:R-:W2:Y:S01]  /*0590*/  LDS R2, [UR8+0x8] ;  /* 0x00000808ff027984 */ /* 0x000ea20008000800 */
[----:B------:R-:W3:Y:S01]  /*05a0*/  LDC.64 R6, c[0x0][0x380] ;  /* 0x0000e000ff067b82 */ /* 0x000ee20000000a00 */
[----:B------:R-:W-:Y:S02]  /*05b0*/  IMAD.MOV.U32 R3, RZ, RZ, 0x70 ;  /* 0x00000070ff037424 */ /* 0x000fe400078e00ff */
[----:B---3--:R3:W-:Y:S03]  /*05c0*/  STS.64 [UR8], R6 ;  /* 0x00000006ff007988 */ /* 0x0087e60008000a08 */
[----:B--2---:R-:W-:-:S05]  /*05d0*/  LOP3.LUT R2, R2, 0x10, R3, 0xd8, !PT ;  /* 0x0000001002027812 */ /* 0x004fca00078ed803 */
[----:B------:R3:W-:Y:S02]  /*05e0*/  STS [UR8+0x8], R2 ;  /* 0x00000802ff007988 */ /* 0x0007e40008000808 */
.L_x_7:
[----:B------:R-:W-:Y:S05]  /*05f0*/  BSYNC.RECONVERGENT B0 ;  /* 0x0000000000007941 */ /* 0x000fea0003800200 */
.L_x_6:
[----:B------:R-:W-:Y:S04]  /*0600*/  BSSY.RECONVERGENT B0, `(.L_x_8) ;  /* 0x000000a000007945 */ /* 0x000fe80003800200 */
[----:B------:R-:W-:Y:S05]  /*0610*/  @P3 BRA `(.L_x_9) ;  /* 0x0000000000203947 */ /* 0x000fea0003800000 */
[----:B---3--:R-:W2:Y:S01]  /*0620*/  LDS R2, [UR8+0x34] ;  /* 0x00003408ff027984 */ /* 0x008ea20008000800 */
[----:B------:R-:W-:Y:S02]  /*0630*/  IMAD.MOV.U32 R3, RZ, RZ, 0x1f000000 ;  /* 0x1f000000ff037424 */ /* 0x000fe400078e00ff */
[----:B------:R-:W-:Y:S01]  /*0640*/  @!P3 IMAD.MOV.U32 R5, RZ, RZ, 0x7f ;  /* 0x0000007fff05b424 */ /* 0x000fe200078e00ff */
[----:B------:R-:W3:Y:S02]  /*0650*/  @!P3 LDS R6, [UR8+0x38] ;  /* 0x00003808ff06b984 */ /* 0x000ee40008000800 */
[----:B--2---:R-:W-:Y:S02]  /*0660*/  LOP3.LUT R2, R2, 0xff000000, R3, 0xb8, !PT ;  /* 0xff00000002027812 */ /* 0x004fe400078eb803 */
[----:B---3--:R-:W-:-:S03]  /*0670*/  @!P3 LOP3.LUT R3, R6, 0xff, R5, 0xb8, !PT ;  /* 0x000000ff0603b812 */ /* 0x008fc600078eb805 */
[----:B------:R2:W-:Y:S04]  /*0680*/  STS [UR8+0x34], R2 ;  /* 0x00003402ff007988 */ /* 0x0005e80008000808 */
[----:B------:R2:W-:Y:S02]  /*0690*/  @!P3 STS [UR8+0x38], R3 ;  /* 0x00003803ff00b988 */ /* 0x0005e40008000808 */
.L_x_9:
[----:B------:R-:W-:Y:S05]  /*06a0*/  BSYNC.RECONVERGENT B0 ;  /* 0x0000000000007941 */ /* 0x000fea0003800200 */
.L_x_8:
[----:B------:R-:W-:Y:S04]  /*06b0*/  BSSY.RECONVERGENT B0, `(.L_x_10) ;  /* 0x000000e000007945 */ /* 0x000fe80003800200 */
[----:B------:R-:W-:Y:S05]  /*06c0*/  @P3 BRA `(.L_x_11) ;  /* 0x0000000000303947 */ /* 0x000fea0003800000 */
[----:B--2---:R-:W2:Y:S01]  /*06d0*/  LDS R3, [UR8+0x34] ;  /* 0x00003408ff037984 */ /* 0x004ea20008000800 */
[----:B------:R-:W4:Y:S03]  /*06e0*/  LDC.64 R8, c[0x0][0x3a8] ;  /* 0x0000ea00ff087b82 */ /* 0x000f260000000a00 */
[----:B---3--:R-:W3:Y:S01]  /*06f0*/  LDS R2, [UR8+0x1c] ;  /* 0x00001c08ff027984 */ /* 0x008ee20008000800 */
[C---:B----4-:R-:W-:Y:S01]  /*0700*/  SHF.L.U64.HI R6, R8.reuse, 0x1, R9 ;  /* 0x0000000108067819 */ /* 0x050fe20000010209 */
[----:B------:R-:W-:-:S03]  /*0710*/  IMAD.SHL.U32 R5, R8, 0x2, RZ ;  /* 0x0000000208057824 */ /* 0x000fc600078e00ff */
[--C-:B------:R-:W-:Y:S02]  /*0720*/  SHF.R.U32.HI R7, RZ, 0x4, R6.reuse ;  /* 0x00000004ff077819 */ /* 0x100fe40000011606 */
[----:B------:R-:W-:-:S05]  /*0730*/  SHF.R.U64 R5, R5, 0x4, R6 ;  /* 0x0000000405057819 */ /* 0x000fca0000001206 */
[----:B------:R4:W-:Y:S01]  /*0740*/  STS [UR8+0xc], R5 ;  /* 0x00000c05ff007988 */ /* 0x0009e20008000808 */
[----:B--2---:R-:W-:Y:S02]  /*0750*/  LOP3.LUT R3, R3, 0x7, RZ, 0xb8, !PT ;  /* 0x0000000703037812 */ /* 0x004fe400078eb8ff */
[----:B---3--:R-:W-:-:S03]  /*0760*/  LOP3.LUT R2, R2, 0xf, R7, 0xb8, !PT ;  /* 0x0000000f02027812 */ /* 0x008fc600078eb807 */
[----:B------:R4:W-:Y:S04]  /*0770*/  STS [UR8+0x34], R3 ;  /* 0x00003403ff007988 */ /* 0x0009e80008000808 */
[----:B------:R4:W-:Y:S02]  /*0780*/  STS [UR8+0x1c], R2 ;  /* 0x00001c02ff007988 */ /* 0x0009e40008000808 */
.L_x_11:
[----:B------:R-:W-:Y:S05]  /*0790*/  BSYNC.RECONVERGENT B0 ;  /* 0x0000000000007941 */ /* 0x000fea0003800200 */
.L_x_10:
[----:B------:R-:W-:Y:S04]  /*07a0*/  BSSY.RECONVERGENT B1, `(.L_x_12) ;  /* 0x000001a000017945 */ /* 0x000fe80003800200 */
[----:B------:R-:W-:Y:S04]  /*07b0*/  BSSY.RELIABLE B0, `(.L_x_13) ;  /* 0x0000015000007945 */ /* 0x000fe80003800100 */
[----:B------:R-:W-:Y:S05]  /*07c0*/  @P3 BRA `(.L_x_14) ;  /* 0x0000000000203947 */ /* 0x000fea0003800000 */
[----:B--234-:R-:W2:Y:S02]  /*07d0*/  LDS R2, [UR8+0x34] ;  /* 0x00003408ff027984 */ /* 0x01cea40008000800 */
[----:B--2---:R-:W-:-:S05]  /*07e0*/  LOP3.LUT R2, R2, 0x38, RZ, 0xb8, !PT ;  /* 0x0000003802027812 */ /* 0x004fca00078eb8ff */
[----:B------:R2:W-:Y:S01]  /*07f0*/  STS [UR8+0x34], R2 ;  /* 0x00003402ff007988 */ /* 0x0005e20008000808 */
[----:B------:R-:W-:Y:S05]  /*0800*/  @P3 BRA `(.L_x_15) ;  /* 0x0000000000203947 */ /* 0x000fea0003800000 */
[----:B--2---:R-:W2:Y:S01]  /*0810*/  LDS R2, [UR8+0x8] ;  /* 0x00000808ff027984 */ /* 0x004ea20008000800 */
[----:B------:R-:W-:-:S05]  /*0820*/  IMAD.MOV.U32 R3, RZ, RZ, 0x780 ;  /* 0x00000780ff037424 */ /* 0x000fca00078e00ff */
[----:B--2---:R-:W-:-:S05]  /*0830*/  LOP3.LUT R2, R2, 0x500, R3, 0xd8, !PT ;  /* 0x0000050002027812 */ /* 0x004fca00078ed803 */
[----:B------:R5:W-:Y:S02]  /*0840*/  STS [UR8+0x8], R2 ;  /* 0x00000802ff007988 */ /* 0x000be40008000808 */
.L_x_14:
[----:B------:R-:W-:Y:S05]  /*0850*/  @P3 BRA `(.L_x_16) ;  /* 0x0000000000283947 */ /* 0x000fea0003800000 */
[----:B--2345:R-:W2:Y:S02]  /*0860*/  LDS R2, [UR8+0x8] ;  /* 0x00000808ff027984 */ /* 0x03cea40008000800 */
[----:B--2---:R-:W-:-:S05]  /*0870*/  LOP3.LUT R2, R2, 0x1800, RZ, 0xb8, !PT ;  /* 0x0000180002027812 */ /* 0x004fca00078eb8ff */
[----:B------:R3:W-:Y:S02]  /*0880*/  STS [UR8+0x8], R2 ;  /* 0x00000802ff007988 */ /* 0x0007e40008000808 */
.L_x_15:
[----:B------:R-:W-:Y:S05]  /*0890*/  @P3 BREAK.RELIABLE B0 ;  /* 0x0000000000003942 */ /* 0x000fea0003800100 */
[----:B------:R-:W-:Y:S05]  /*08a0*/  @P3 BRA `(.L_x_17) ;  /* 0x0000000000243947 */ /* 0x000fea0003800000 */
[----:B------:R-:W4:Y:S01]  /*08b0*/  LDS R3, [UR8+0x8] ;  /* 0x00000808ff037984 */ /* 0x000f220008000800 */
[----:B--23--:R-:W-:-:S05]  /*08c0*/  IMAD.MOV.U32 R2, RZ, RZ, 0x6000 ;  /* 0x00006000ff027424 */ /* 0x00cfca00078e00ff */
[----:B----4-:R-:W-:-:S04]  /*08d0*/  LOP3.LUT R2, R3, 0x4000, R2, 0xd8, !PT ;  /* 0x0000400003027812 */ /* 0x010fc800078ed802 */
[----:B------:R-:W-:-:S05]  /*08e0*/  LOP3.LUT R2, R2, 0x400000, RZ, 0xb8, !PT ;  /* 0x0040000002027812 */ /* 0x000fca00078eb8ff */
[----:B------:R2:W-:Y:S02]  /*08f0*/  STS [UR8+0x8], R2 ;  /* 0x00000802ff007988 */ /* 0x0005e40008000808 */
.L_x_16:
[----:B------:R-:W-:Y:S05]  /*0900*/  BSYNC.RELIABLE B0 ;  /* 0x0000000000007941 */ /* 0x000fea0003800100 */
.L_x_13:
[----:B--2345:R-:W2:Y:S02]  /*0910*/  @!P3 LDS R2, [UR8+0x8] ;  /* 0x00000808ff02b984 */ /* 0x03cea40008000800 */
[----:B--2---:R-:W-:-:S05]  /*0920*/  @!P3 LOP3.LUT R2, R2, 0x8000, RZ, 0xb8, !PT ;  /* 0x000080000202b812 */ /* 0x004fca00078eb8ff */
[----:B------:R4:W-:Y:S02]  /*0930*/  @!P3 STS [UR8+0x8], R2 ;  /* 0x00000802ff00b988 */ /* 0x0009e40008000808 */
.L_x_17:
[----:B------:R-:W-:Y:S05]  /*0940*/  BSYNC.RECONVERGENT B1 ;  /* 0x0000000000017941 */ /* 0x000fea0003800200 */
.L_x_12:
[----:B------:R-:W-:Y:S05]  /*0950*/  WARPSYNC.ALL ;  /* 0x0000000000007948 */ /* 0x000fea0003800000 */
[----:B------:R-:W-:Y:S01]  /*0960*/  NOP ;  /* 0x0000000000007918 */ /* 0x000fe20000000000 */
[----:B------:R-:W-:Y:S05]  /*0970*/  @P0 BRA `(.L_x_18) ;  /* 0x0000000000300947 */ /* 0x000fea0003800000 */
[----:B--234-:R-:W2:Y:S01]  /*0980*/  S2R R2, SR_LANEID ;  /* 0x0000000000027919 */ /* 0x01cea20000000000 */
[----:B------:R-:W-:Y:S05]  /*0990*/  WARPSYNC.ALL ;  /* 0x0000000000007948 */ /* 0x000fea0003800000 */
[----:B------:R-:W-:Y:S01]  /*09a0*/  NOP ;  /* 0x0000000000007918 */ /* 0x000fe20000000000 */
[----:B--2---:R-:W-:-:S05]  /*09b0*/  IMAD.SHL.U32 R5, R2, 0x4, RZ ;  /* 0x0000000402057824 */ /* 0x004fca00078e00ff */
[----:B------:R-:W2:Y:S01]  /*09c0*/  LDS R7, [R5+UR8] ;  /* 0x0000000805077984 */ /* 0x000ea20008000800 */
[----:B------:R-:W-:-:S05]  /*09d0*/  IADD3 R2, P1, PT, R5, UR24, RZ ;  /* 0x0000001805027c10 */ /* 0x000fca000ff3e0ff */
[----:B------:R-:W-:-:S05]  /*09e0*/  IMAD.X R3, RZ, RZ, UR25, P1 ;  /* 0x00000019ff037e24 */ /* 0x000fca00088e06ff */
[----:B--2---:R5:W2:Y:S01]  /*09f0*/  ATOMG.E.EXCH.STRONG.GPU PT, RZ, [R2], R7 ;  /* 0x0000000702ff73a8 */ /* 0x004aa200041ee100 */
[----:B------:R-:W-:-:S04]  /*0a00*/  DEPBAR {5,4,3,2,1,0} ;  /* 0x0000003f0000791a */ /* 0x000fc80000000000 */
[----:B------:R-:W3:Y:S02]  /*0a10*/  CCTL.E.C.LDCU.IV.DEEP [UR24] ;  /* 0x0000000018007540 */ /* 0x000ee40009c08000 */
[----:B---3--:R5:W-:Y:S01]  /*0a20*/  UTMACCTL.IV [UR24] ;  /* 0x00000000180079b9 */ /* 0x008be20008000000 */
[----:B------:R-:W-:Y:S01]  /*0a30*/  NOP ;  /* 0x0000000000007918 */ /* 0x000fe20000000000 */
.L_x_18:
[----:B------:R-:W-:Y:S05]  /*0a40*/  @P0 BRA `(.L_x_19) ;  /* 0x00000000000c0947 */ /* 0x000fea0003800000 */
[----:B------:R0:W-:Y:S01]  /*0a50*/  UTMACMDFLUSH ;  /* 0x00000000000079b7 */ /* 0x0001e20000000000 */
[----:B------:R-:W-:Y:S05]  /*0a60*/  @P0 BRA `(.L_x_19) ;  /* 0x0000000000040947 */ /* 0x000fea0003800000 */
[----:B------:R-:W-:-:S04]  /*0a70*/  DEPBAR.LE SB0, 0x0 ;  /* 0x000080000000791a */ /* 0x000fc80000000000 */
.L_x_19:
[----:B------:R-:W-:Y:S05]  /*0a80*/  WARPSYNC.ALL ;  /* 0x0000000000007948 */ /* 0x000fea0003800000 */
[----:B------:R-:W-:Y:S01]  /*0a90*/  NOP ;  /* 0x0000000000007918 */ /* 0x000fe20000000000 */
[----:B--2---:R-:W-:Y:S06]  /*0aa0*/  BAR.SYNC.DEFER_BLOCKING 0x0 ;  /* 0x0000000000007b1d */ /* 0x004fec0000010000 */
[----:B------:R-:W-:Y:S02]  /*0ab0*/  BSSY.RECONVERGENT B1, `(.L_x_20) ;  /* 0x000000b000017945 */ /* 0x000fe40003800200 */
[----:B------:R-:W-:Y:S06]  /*0ac0*/  BAR.SYNC.DEFER_BLOCKING 0x0 ;  /* 0x0000000000007b1d */ /* 0x000fec0000010000 */
[----:B------:R2:W-:Y:S01]  /*0ad0*/  @!P0 STS [R11], RZ ;  /* 0x000000ff0b008388 */ /* 0x0005e20000000800 */
[----:B------:R-:W-:Y:S01]  /*0ae0*/  NOP ;  /* 0x0000000000007918 */ /* 0x000fe20000000000 */
[----:B------:R-:W-:Y:S05]  /*0af0*/  @P3 BRA `(.L_x_21) ;  /* 0x0000000000183947 */ /* 0x000fea0003800000 */
[----:B---345:R-:W3:Y:S01]  /*0b00*/  LDS R2, [UR8+0x8] ;  /* 0x00000808ff027984 */ /* 0x038ee20008000800 */
[----:B------:R-:W4:Y:S01]  /*0b10*/  LDC.64 R6, c[0x0][0x388] ;  /* 0x0000e200ff067b82 */ /* 0x000f220000000a00 */
[----:B------:R-:W-:Y:S02]  /*0b20*/  IMAD.MOV.U32 R3, RZ, RZ, 0x70 ;  /* 0x00000070ff037424 */ /* 0x000fe400078e00ff */
[----:B----4-:R4:W-:Y:S03]  /*0b30*/  STS.64 [UR8], R6 ;  /* 0x00000006ff007988 */ /* 0x0109e60008000a08 */
[----:B---3--:R-:W-:-:S05]  /*0b40*/  LOP3.LUT R2, R2, 0x10, R3, 0xd8, !PT ;  /* 0x0000001002027812 */ /* 0x008fca00078ed803 */
[----:B------:R4:W-:Y:S02]  /*0b50*/  STS [UR8+0x8], R2 ;  /* 0x00000802ff007988 */ /* 0x0009e40008000808 */
.L_x_21:
[----:B-----5:R-:W-:Y:S05]  /*0b60*/  BSYNC.RECONVERGENT B1 ;  /* 0x0000000000017941 */ /* 0x020fea0003800200 */
.L_x_20:
[----:B------:R-:W-:Y:S04]  /*0b70*/  BSSY.RECONVERGENT B2, `(.L_x_22) ;  /* 0x000000f000027945 */ /* 0x000fe80003800200 */
[----:B------:R-:W-:Y:S04]  /*0b80*/  BSSY.RELIABLE B1, `(.L_x_23) ;  /* 0x000000c000017945 */ /* 0x000fe80003800100 */
[----:B------:R-:W-:Y:S05]  /*0b90*/  @P3 BRA `(.L_x_24) ;  /* 0x0000000000283947 */ /* 0x000fea0003800000 */
[----:B---34-:R-:W3:Y:S01]  /*0ba0*/  LDS R2, [UR8+0x34] ;  /* 0x00003408ff027984 */ /* 0x018ee20008000800 */
[----:B------:R-:W-:Y:S01]  /*0bb0*/  IMAD.MOV.U32 R3, RZ, RZ, 0x1f000000 ;  /* 0x1f000000ff037424 */ /* 0x000fe200078e00ff */
[----:B------:R-:W-:Y:S05]  /*0bc0*/  @P3 BREAK.RELIABLE B1 ;  /* 0x0000000000013942 */ /* 0x000fea0003800100 */
[----:B---3--:R-:W-:-:S05]  /*0bd0*/  LOP3.LUT R2, R2, 0xff000000, R3, 0xb8, !PT ;  /* 0xff00000002027812 */ /* 0x008fca00078eb803 */
[----:B------:R3:W-:Y:S01]  /*0be0*/  STS [UR8+0x34], R2 ;  /* 0x00003402ff007988 */ /* 0x0007e20008000808 */
[----:B------:R-:W-:Y:S05]  /*0bf0*/  @P3 BRA `(.L_x_25) ;  /* 0x0000000000183947 */ /* 0x000fea0003800000 */
[----:B---3--:R-:W3:Y:S01]  /*0c00*/  LDS R2, [UR8+0x38] ;  /* 0x00003808ff027984 */ /* 0x008ee20008000800 */
[----:B------:R-:W-:-:S05]  /*0c10*/  IMAD.MOV.U32 R3, RZ, RZ, 0x7f ;  /* 0x0000007fff037424 */ /* 0x000fca00078e00ff */
[----:B---3--:R-:W-:-:S05]  /*0c20*/  LOP3.LUT R2, R2, 0xff, R3, 0xb8, !PT ;  /* 0x000000ff02027812 */ /* 0x008fca00078eb803 */
[----:B------:R5:W-:Y:S02]  /*0c30*/  STS [UR8+0x38], R2 ;  /* 0x00003802ff007988 */ /* 0x000be40008000808 */
.L_x_24:
[----:B------:R-:W-:Y:S05]  /*0c40*/  BSYNC.RELIABLE B1 ;  /* 0x0000000000017941 */ /* 0x000fea0003800100 */
.L_x_23:
[----:B------:R2:W-:Y:S02]  /*0c50*/  @!P3 STS [UR8+0x20], R12 ;  /* 0x0000200cff00b988 */ /* 0x0005e40008000808 */
.L_x_25:
[----:B------:R-:W-:Y:S05]  /*0c60*/  BSYNC.RECONVERGENT B2 ;  /* 0x0000000000027941 */ /* 0x000fea0003800200 */
.L_x_22:
[----:B------:R-:W-:Y:S05]  /*0c70*/  WARPSYNC.ALL ;  /* 0x0000000000007948 */ /* 0x000fea0003800000 */
[----:B------:R-:W-:Y:S01]  /*0c80*/  NOP ;  /* 0x0000000000007918 */ /* 0x000fe20000000000 */
[----:B------:R-:W2:Y:S01]  /*0c90*/  LDC R5, c[0x0][0x39c] ;  /* 0x0000e700ff057b82 */ /* 0x000ea20000000800 */
[----:B------:R-:W-:Y:S01]  /*0ca0*/  BSSY.RECONVERGENT B2, `(.L_x_26) ;  /* 0x0000010000027945 */ /* 0x000fe20003800200 */
[----:B--2---:R-:W-:-:S05]  /*0cb0*/  VIADD R5, R5, 0xffffffff ;  /* 0xffffffff05057836 */ /* 0x004fca0000000000 */
[----:B------:R2:W-:Y:S01]  /*0cc0*/  @!P3 STS [UR8+0x24], R5 ;  /* 0x00002405ff00b988 */ /* 0x0005e20008000808 */
[----:B------:R-:W-:Y:S05]  /*0cd0*/  @P3 BRA `(.L_x_27) ;  /* 0x0000000000303947 */ /* 0x000fea0003800000 */
[----:B------:R-:W2:Y:S01]  /*0ce0*/  LDS R3, [UR8+0x34] ;  /* 0x00003408ff037984 */ /* 0x000ea20008000800 */
[----:B----4-:R-:W4:Y:S03]  /*0cf0*/  LDC.64 R6, c[0x0][0x3b0] ;  /* 0x0000ec00ff067b82 */ /* 0x010f260000000a00 */
[----:B---3-5:R-:W3:Y:S01]  /*0d00*/  LDS R2, [UR8+0x1c] ;  /* 0x00001c08ff027984 */ /* 0x028ee20008000800 */
        /* <DEDUP_REMOVED lines=9> */
.L_x_27:
[----:B------:R-:W-:Y:S05]  /*0da0*/  BSYNC.RECONVERGENT B2 ;  /* 0x0000000000027941 */ /* 0x000fea0003800200 */
.L_x_26:
[----:B------:R-:W-:Y:S04]  /*0db0*/  BSSY.RECONVERGENT B3, `(.L_x_28) ;  /* 0x000001a000037945 */ /* 0x000fe80003800200 */
[----:B------:R-:W-:Y:S04]  /*0dc0*/  BSSY.RELIABLE B2, `(.L_x_29) ;  /* 0x0000015000027945 */ /* 0x000fe80003800100 */
[----:B------:R-:W-:Y:S05]  /*0dd0*/  @P3 BRA `(.L_x_30) ;  /* 0x0000000000203947 */ /* 0x000fea0003800000 */
[----:B---345:R-:W3:Y:S02]  /*0de0*/  LDS R2, [UR8+0x34] ;  /* 0x00003408ff027984 */ /* 0x038ee40008000800 */
[----:B---3--:R-:W-:-:S05]  /*0df0*/  LOP3.LUT R2, R2, 0x38, RZ, 0xb8, !PT ;  /* 0x0000003802027812 */ /* 0x008fca00078eb8ff */
[----:B------:R3:W-:Y:S01]  /*0e00*/  STS [UR8+0x34], R2 ;  /* 0x00003402ff007988 */ /* 0x0007e20008000808 */
[----:B------:R-:W-:Y:S05]  /*0e10*/  @P3 BRA `(.L_x_31) ;  /* 0x0000000000203947 */ /* 0x000fea0003800000 */
[----:B---3--:R-:W3:Y:S01]  /*0e20*/  LDS R2, [UR8+0x8] ;  /* 0x00000808ff027984 */ /* 0x008ee20008000800 */
[----:B------:R-:W-:-:S05]  /*0e30*/  IMAD.MOV.U32 R3, RZ, RZ, 0x780 ;  /* 0x00000780ff037424 */ /* 0x000fca00078e00ff */
[----:B---3--:R-:W-:-:S05]  /*0e40*/  LOP3.LUT R2, R2, 0x500, R3, 0xd8, !PT ;  /* 0x0000050002027812 */ /* 0x008fca00078ed803 */
[----:B------:R3:W-:Y:S02]  /*0e50*/  STS [UR8+0x8], R2 ;  /* 0x00000802ff007988 */ /* 0x0007e40008000808 */
.L_x_30:
[----:B------:R-:W-:Y:S05]  /*0e60*/  @P3 BRA `(.L_x_32) ;  /* 0x0000000000283947 */ /* 0x000fea0003800000 */
[----:B---345:R-:W3:Y:S02]  /*0e70*/  LDS R2, [UR8+0x8] ;  /* 0x00000808ff027984 */ /* 0x038ee40008000800 */
[----:B---3--:R-:W-:-:S05]  /*0e80*/  LOP3.LUT R2, R2, 0x1800, RZ, 0xb8, !PT ;  /* 0x0000180002027812 */ /* 0x008fca00078eb8ff */
[----:B------:R4:W-:Y:S02]  /*0e90*/  STS [UR8+0x8], R2 ;  /* 0x00000802ff007988 */ /* 0x0009e40008000808 */
.L_x_31:
[----:B------:R-:W-:Y:S05]  /*0ea0*/  @P3 BREAK.RELIABLE B2 ;  /* 0x0000000000023942 */ /* 0x000fea0003800100 */
[----:B------:R-:W-:Y:S05]  /*0eb0*/  @P3 BRA `(.L_x_33) ;  /* 0x0000000000243947 */ /* 0x000fea0003800000 */
[----:B---34-:R-:W3:Y:S01]  /*0ec0*/  LDS R2, [UR8+0x8] ;  /* 0x00000808ff027984 */ /* 0x018ee20008000800 */
[----:B------:R-:W-:-:S05]  /*0ed0*/  IMAD.MOV.U32 R3, RZ, RZ, 0x6000 ;  /* 0x00006000ff037424 */ /* 0x000fca00078e00ff */
[----:B---3--:R-:W-:-:S04]  /*0ee0*/  LOP3.LUT R2, R2, 0x4000, R3, 0xd8, !PT ;  /* 0x0000400002027812 */ /* 0x008fc800078ed803 */
[----:B------:R-:W-:-:S05]  /*0ef0*/  LOP3.LUT R2, R2, 0x400000, RZ, 0xb8, !PT ;  /* 0x0040000002027812 */ /* 0x000fca00078eb8ff */
[----:B------:R3:W-:Y:S02]  /*0f00*/  STS [UR8+0x8], R2 ;  /* 0x00000802ff007988 */ /* 0x0007e40008000808 */
.L_x_32:
[----:B------:R-:W-:Y:S05]  /*0f10*/  BSYNC.RELIABLE B2 ;  /* 0x0000000000027941 */ /* 0x000fea0003800100 */
.L_x_29:
[----:B---345:R-:W3:Y:S02]  /*0f20*/  @!P3 LDS R2, [UR8+0x8] ;  /* 0x00000808ff02b984 */ /* 0x038ee40008000800 */
[----:B---3--:R-:W-:-:S05]  /*0f30*/  @!P3 LOP3.LUT R2, R2, 0x8000, RZ, 0xb8, !PT ;  /* 0x000080000202b812 */ /* 0x008fca00078eb8ff */
[----:B------:R5:W-:Y:S02]  /*0f40*/  @!P3 STS [UR8+0x8], R2 ;  /* 0x00000802ff00b988 */ /* 0x000be40008000808 */
.L_x_33:
[----:B------:R-:W-:Y:S05]  /*0f50*/  BSYNC.RECONVERGENT B3 ;  /* 0x0000000000037941 */ /* 0x000fea0003800200 */
.L_x_28:
[----:B------:R-:W-:Y:S05]  /*0f60*/  WARPSYNC.ALL ;  /* 0x0000000000007948 */ /* 0x000fea0003800000 */
[----:B------:R-:W-:Y:S01]  /*0f70*/  NOP ;  /* 0x0000000000007918 */ /* 0x000fe20000000000 */
[----:B------:R-:W-:-:S04]  /*0f80*/  UIADD3 UR5, UPT, UPT, UR4, 0x80, URZ ;  /* 0x0000008004057890 */ /* 0x000fc8000fffe0ff */
[----:B------:R-:W-:-:S04]  /*0f90*/  UIADD3 UR26, UP0, UPT, UR5, UR20, URZ ;  /* 0x00000014051a7290 */ /* 0x000fc8000ff1e0ff */
[----:B------:R-:W-:Y:S01]  /*0fa0*/  ULEA.HI.X.SX32 UR27, UR5, UR21, 0x1, UP0 ;  /* 0x00000015051b7291 */ /* 0x000fe200080f0eff */
[----:B------:R-:W-:Y:S11]  /*0fb0*/  @P0 BRA `(.L_x_34) ;  /* 0x0000000000300947 */ /* 0x000ff60003800000 */
[----:B---345:R-:W3:Y:S01]  /*0fc0*/  S2R R2, SR_LANEID ;  /* 0x0000000000027919 */ /* 0x038ee20000000000 */
[----:B------:R-:W-:Y:S05]  /*0fd0*/  WARPSYNC.ALL ;  /* 0x0000000000007948 */ /* 0x000fea0003800000 */
[----:B------:R-:W-:Y:S01]  /*0fe0*/  NOP ;  /* 0x0000000000007918 */ /* 0x000fe20000000000 */
[----:B---3--:R-:W-:-:S05]  /*0ff0*/  IMAD.SHL.U32 R6, R2, 0x4, RZ ;  /* 0x0000000402067824 */ /* 0x008fca00078e00ff */
[----:B------:R-:W3:Y:S01]  /*1000*/  LDS R7, [R6+UR8] ;  /* 0x0000000806077984 */ /* 0x000ee20008000800 */
[----:B------:R-:W-:-:S05]  /*1010*/  IADD3 R2, P1, PT, R6, UR26, RZ ;  /* 0x0000001a06027c10 */ /* 0x000fca000ff3e0ff */
[----:B------:R-:W-:-:S05]  /*1020*/  IMAD.X R3, RZ, RZ, UR27, P1 ;  /* 0x0000001bff037e24 */ /* 0x000fca00088e06ff */
[----:B---3--:R3:W4:Y:S01]  /*1030*/  ATOMG.E.EXCH.STRONG.GPU PT, RZ, [R2], R7 ;  /* 0x0000000702ff73a8 */ /* 0x00872200041ee100 */
[----:B------:R-:W-:-:S04]  /*1040*/  DEPBAR {5,4,3,2,1,0} ;  /* 0x0000003f0000791a */ /* 0x000fc80000000000 */
[----:B------:R-:W5:Y:S02]  /*1050*/  CCTL.E.C.LDCU.IV.DEEP [UR26] ;  /* 0x000000001a007540 */ /* 0x000f640009c08000 */
[----:B-----5:R3:W-:Y:S01]  /*1060*/  UTMACCTL.IV [UR26] ;  /* 0x000000001a0079b9 */ /* 0x0207e20008000000 */
[----:B------:R-:W-:Y:S01]  /*1070*/  NOP ;  /* 0x0000000000007918 */ /* 0x000fe20000000000 */
.L_x_34:
[----:B------:R-:W-:Y:S05]  /*1080*/  @P0 BRA `(.L_x_35) ;  /* 0x00000000000c0947 */ /* 0x000fea0003800000 */
[----:B------:R0:W-:Y:S01]  /*1090*/  UTMACMDFLUSH ;  /* 0x00000000000079b7 */ /* 0x0001e20000000000 */
[----:B------:R-:W-:Y:S05]  /*10a0*/  @P0 BRA `(.L_x_35) ;  /* 0x0000000000040947 */ /* 0x000fea0003800000 */
[----:B------:R-:W-:-:S04]  /*10b0*/  DEPBAR.LE SB0, 0x0 ;  /* 0x000080000000791a */ /* 0x000fc80000000000 */
.L_x_35:
[----:B------:R-:W-:Y:S05]  /*10c0*/  WARPSYNC.ALL ;  /* 0x0000000000007948 */ /* 0x000fea0003800000 */
[----:B------:R-:W-:Y:S01]  /*10d0*/  NOP ;  /* 0x0000000000007918 */ /* 0x000fe20000000000 */
[----:B----4-:R-:W-:Y:S06]  /*10e0*/  BAR.SYNC.DEFER_BLOCKING 0x0 ;  /* 0x0000000000007b1d */ /* 0x010fec0000010000 */
[----:B------:R-:W-:Y:S02]  /*10f0*/  BSSY.RECONVERGENT B3, `(.L_x_36) ;  /* 0x000000b000037945 */ /* 0x000fe40003800200 */
[----:B------:R-:W-:Y:S06]  /*1100*/  BAR.SYNC.DEFER_BLOCKING 0x0 ;  /* 0x0000000000007b1d */ /* 0x000fec0000010000 */
[----:B------:R4:W-:Y:S01]  /*1110*/  @!P0 STS [R11], RZ ;  /* 0x000000ff0b008388 */ /* 0x0009e20000000800 */
[----:B------:R-:W-:Y:S01]  /*1120*/  NOP ;  /* 0x0000000000007918 */ /* 0x000fe20000000000 */
[----:B------:R-:W-:Y:S05]  /*1130*/  @P3 BRA `(.L_x_37) ;  /* 0x0000000000183947 */ /* 0x000fea0003800000 */
[----:B---3-5:R-:W3:Y:S01]  /*1140*/  LDS R2, [UR8+0x8] ;  /* 0x00000808ff027984 */ /* 0x028ee20008000800 */
[----:B------:R-:W5:Y:S01]  /*1150*/  LDC.64 R6, c[0x0][0x390] ;  /* 0x0000e400ff067b82 */ /* 0x000f620000000a00 */
[----:B------:R-:W-:Y:S02]  /*1160*/  IMAD.MOV.U32 R3, RZ, RZ, 0x70 ;  /* 0x00000070ff037424 */ /* 0x000fe400078e00ff */
[----:B-----5:R5:W-:Y:S03]  /*1170*/  STS.64 [UR8], R6 ;  /* 0x00000006ff007988 */ /* 0x020be60008000a08 */
[----:B---3--:R-:W-:-:S05]  /*1180*/  LOP3.LUT R2, R2, 0x10, R3, 0xd8, !PT ;  /* 0x0000001002027812 */ /* 0x008fca00078ed803 */
[----:B------:R5:W-:Y:S02]  /*1190*/  STS [UR8+0x8], R2 ;  /* 0x00000802ff007988 */ /* 0x000be40008000808 */
.L_x_37:
[----:B---3--:R-:W-:Y:S05]  /*11a0*/  BSYNC.RECONVERGENT B3 ;  /* 0x0000000000037941 */ /* 0x008fea0003800200 */
.L_x_36:
[----:B------:R-:W-:Y:S04]  /*11b0*/  BSSY.RECONVERGENT B4, `(.L_x_38) ;  /* 0x0000011000047945 */ /* 0x000fe80003800200 */
[----:B------:R-:W-:Y:S04]  /*11c0*/  BSSY.RELIABLE B3, `(.L_x_39) ;  /* 0x000000e000037945 */ /* 0x000fe80003800100 */
[----:B------:R-:W-:Y:S05]  /*11d0*/  @P3 BRA `(.L_x_40) ;  /* 0x0000000000243947 */ /* 0x000fea0003800000 */
[----:B-----5:R-:W3:Y:S01]  /*11e0*/  LDS R2, [UR8+0x34] ;  /* 0x00003408ff027984 */ /* 0x020ee20008000800 */
[----:B------:R-:W-:-:S05]  /*11f0*/  IMAD.MOV.U32 R3, RZ, RZ, 0x3f000000 ;  /* 0x3f000000ff037424 */ /* 0x000fca00078e00ff */
[----:B---3--:R-:W-:-:S05]  /*1200*/  LOP3.LUT R2, R2, 0xff000000, R3, 0xb8, !PT ;  /* 0xff00000002027812 */ /* 0x008fca00078eb803 */
[----:B------:R3:W-:Y:S01]  /*1210*/  STS [UR8+0x34], R2 ;  /* 0x00003402ff007988 */ /* 0x0007e20008000808 */
[----:B------:R-:W-:Y:S05]  /*1220*/  @P3 BRA `(.L_x_41) ;  /* 0x00000000001c3947 */ /* 0x000fea0003800000 */
[----:B---3--:R-:W3:Y:S01]  /*1230*/  LDS R2, [UR8+0x38] ;  /* 0x00003808ff027984 */ /* 0x008ee20008000800 */
[----:B------:R-:W-:-:S05]  /*1240*/  IMAD.MOV.U32 R3, RZ, RZ, 0x7f ;  /* 0x0000007fff037424 */ /* 0x000fca00078e00ff */
[----:B---3--:R-:W-:-:S05]  /*1250*/  LOP3.LUT R2, R2, 0xff, R3, 0xb8, !PT ;  /* 0x000000ff02027812 */ /* 0x008fca00078eb803 */
[----:B------:R3:W-:Y:S02]  /*1260*/  STS [UR8+0x38], R2 ;  /* 0x00003802ff007988 */ /* 0x0007e40008000808 */
.L_x_40:
[----:B------:R-:W-:Y:S05]  /*1270*/  @P3 BREAK.RELIABLE B3 ;  /* 0x0000000000033942 */ /* 0x000fea0003800100 */
[----:B------:R-:W-:Y:S05]  /*1280*/  @P3 BRA `(.L_x_42) ;  /* 0x00000000000c3947 */ /* 0x000fea0003800000 */
[----:B------:R2:W-:Y:S02]  /*1290*/  STS [UR8+0x20], R5 ;  /* 0x00002005ff007988 */ /* 0x0005e40008000808 */
.L_x_41:
[----:B------:R-:W-:Y:S05]  /*12a0*/  BSYNC.RELIABLE B3 ;  /* 0x0000000000037941 */ /* 0x000fea0003800100 */
.L_x_39:
[----:B------:R2:W-:Y:S02]  /*12b0*/  @!P3 STS [UR8+0x24], R4 ;  /* 0x00002404ff00b988 */ /* 0x0005e40008000808 */
.L_x_42:
[----:B------:R-:W-:Y:S05]  /*12c0*/  BSYNC.RECONVERGENT B4 ;  /* 0x0000000000047941 */ /* 0x000fea0003800200 */
.L_x_38:
[----:B------:R-:W-:Y:S05]  /*12d0*/  WARPSYNC.ALL ;  /* 0x0000000000007948 */ /* 0x000fea0003800000 */
[----:B------:R-:W-:Y:S01]  /*12e0*/  NOP ;  /* 0x0000000000007918 */ /* 0x000fe20000000000 */
[----:B------:R-:W-:Y:S04]  /*12f0*/  BSSY.RECONVERGENT B4, `(.L_x_43) ;  /* 0x000000e000047945 */ /* 0x000fe80003800200 */
[----:B------:R-:W-:Y:S05]  /*1300*/  @P3 BRA `(.L_x_44) ;  /* 0x0000000000303947 */ /* 0x000fea0003800000 */
[----:B------:R-:W2:Y:S02]  /*1310*/  LDS R3, [UR8+0x34] ;  /* 0x00003408ff037984 */ /* 0x000ea40008000800 */
[----:B--2---:R-:W2:Y:S02]  /*1320*/  LDC.64 R4, c[0x0][0x3b8] ;  /* 0x0000ee00ff047b82 */ /* 0x004ea40000000a00 */
[----:B---3-5:R-:W3:Y:S01]  /*1330*/  LDS R2, [UR8+0x1c] ;  /* 0x00001c08ff027984 */ /* 0x028ee20008000800 */
[C---:B--2---:R-:W-:Y:S01]  /*1340*/  SHF.L.U64.HI R5, R4.reuse, 0x1, R5 ;  /* 0x0000000104057819 */ /* 0x044fe20000010205 */
[----:B------:R-:W-:-:S03]  /*1350*/  IMAD.SHL.U32 R4, R4, 0x2, RZ ;  /* 0x0000000204047824 */ /* 0x000fc600078e00ff */
[--C-:B------:R-:W-:Y:S02]  /*1360*/  SHF.R.U32.HI R7, RZ, 0x4, R5.reuse ;  /* 0x00000004ff077819 */ /* 0x100fe40000011605 */
[----:B------:R-:W-:-:S05]  /*1370*/  SHF.R.U64 R4, R4, 0x4, R5 ;  /* 0x0000000404047819 */ /* 0x000fca0000001205 */
[----:B------:R2:W-:Y:S01]  /*1380*/  STS [UR8+0xc], R4 ;  /* 0x00000c04ff007988 */ /* 0x0005e20008000808 */
[----:B------:R-:W-:Y:S02]  /*1390*/  LOP3.LUT R3, R3, 0x7, RZ, 0xb8, !PT ;  /* 0x0000000703037812 */ /* 0x000fe400078eb8ff */
[----:B---3--:R-:W-:-:S03]  /*13a0*/  LOP3.LUT R2, R2, 0xf, R7, 0xb8, !PT ;  /* 0x0000000f02027812 */ /* 0x008fc600078eb807 */
[----:B------:R2:W-:Y:S04]  /*13b0*/  STS [UR8+0x34], R3 ;  /* 0x00003403ff007988 */ /* 0x0005e80008000808 */
[----:B------:R2:W-:Y:S02]  /*13c0*/  STS [UR8+0x1c], R2 ;  /* 0x00001c02ff007988 */ /* 0x0005e40008000808 */
.L_x_44:
[----:B------:R-:W-:Y:S05]  /*13d0*/  BSYNC.RECONVERGENT B4 ;  /* 0x0000000000047941 */ /* 0x000fea0003800200 */
.L_x_43:
[----:B------:R-:W-:Y:S04]  /*13e0*/  BSSY.RECONVERGENT B5, `(.L_x_45) ;  /* 0x000001a000057945 */ /* 0x000fe80003800200 */
[----:B------:R-:W-:Y:S04]  /*13f0*/  BSSY.RELIABLE B4, `(.L_x_46) ;  /* 0x0000015000047945 */ /* 0x000fe80003800100 */
[----:B------:R-:W-:Y:S05]  /*1400*/  @P3 BRA `(.L_x_47) ;  /* 0x0000000000203947 */ /* 0x000fea0003800000 */
[----:B--23-5:R-:W2:Y:S02]  /*1410*/  LDS R2, [UR8+0x34] ;  /* 0x00003408ff027984 */ /* 0x02cea40008000800 */
[----:B--2---:R-:W-:-:S05]  /*1420*/  LOP3.LUT R2, R2, 0x38, RZ, 0xb8, !PT ;  /* 0x0000003802027812 */ /* 0x004fca00078eb8ff */
[----:B------:R2:W-:Y:S01]  /*1430*/  STS [UR8+0x34], R2 ;  /* 0x00003402ff007988 */ /* 0x0005e20008000808 */
[----:B------:R-:W-:Y:S05]  /*1440*/  @P3 BRA `(.L_x_48) ;  /* 0x0000000000203947 */ /* 0x000fea0003800000 */
[----:B--2---:R-:W2:Y:S01]  /*1450*/  LDS R2, [UR8+0x8] ;  /* 0x00000808ff027984 */ /* 0x004ea20008000800 */
[----:B------:R-:W-:-:S05]  /*1460*/  IMAD.MOV.U32 R3, RZ, RZ, 0x780 ;  /* 0x00000780ff037424 */ /* 0x000fca00078e00ff */
[----:B--2---:R-:W-:-:S05]  /*1470*/  LOP3.LUT R2, R2, 0x500, R3, 0xd8, !PT ;  /* 0x0000050002027812 */ /* 0x004fca00078ed803 */
[----:B------:R2:W-:Y:S02]  /*1480*/  STS [UR8+0x8], R2 ;  /* 0x00000802ff007988 */ /* 0x0005e40008000808 */
.L_x_47:
[----:B------:R-:W-:Y:S05]  /*1490*/  @P3 BRA `(.L_x_49) ;  /* 0x0000000000283947 */ /* 0x000fea0003800000 */
[----:B--23-5:R-:W2:Y:S02]  /*14a0*/  LDS R2, [UR8+0x8] ;  /* 0x00000808ff027984 */ /* 0x02cea40008000800 */
[----:B--2---:R-:W-:-:S05]  /*14b0*/  LOP3.LUT R2, R2, 0x1800, RZ, 0xb8, !PT ;  /* 0x0000180002027812 */ /* 0x004fca00078eb8ff */
[----:B------:R3:W-:Y:S02]  /*14c0*/  STS [UR8+0x8], R2 ;  /* 0x00000802ff007988 */ /* 0x0007e40008000808 */
.L_x_48:
[----:B------:R-:W-:Y:S05]  /*14d0*/  @P3 BREAK.RELIABLE B4 ;  /* 0x0000000000043942 */ /* 0x000fea0003800100 */
[----:B------:R-:W-:Y:S05]  /*14e0*/  @P3 BRA `(.L_x_50) ;  /* 0x0000000000243947 */ /* 0x000fea0003800000 */
[----:B--23--:R-:W2:Y:S01]  /*14f0*/  LDS R2, [UR8+0x8] ;  /* 0x00000808ff027984 */ /* 0x00cea20008000800 */
[----:B------:R-:W-:-:S05]  /*1500*/  IMAD.MOV.U32 R3, RZ, RZ, 0x6000 ;  /* 0x00006000ff037424 */ /* 0x000fca00078e00ff */
[----:B--2---:R-:W-:-:S04]  /*1510*/  LOP3.LUT R2, R2, 0x6000, R3, 0xd8, !PT ;  /* 0x0000600002027812 */ /* 0x004fc800078ed803 */
[----:B------:R-:W-:-:S05]  /*1520*/  LOP3.LUT R2, R2, 0x400000, RZ, 0xb8, !PT ;  /* 0x0040000002027812 */ /* 0x000fca00078eb8ff */
[----:B------:R2:W-:Y:S02]  /*1530*/  STS [UR8+0x8], R2 ;  /* 0x00000802ff007988 */ /* 0x0005e40008000808 */
.L_x_49:
[----:B------:R-:W-:Y:S05]  /*1540*/  BSYNC.RELIABLE B4 ;  /* 0x0000000000047941 */ /* 0x000fea0003800100 */
.L_x_46:
[----:B--23-5:R-:W2:Y:S02]  /*1550*/  @!P3 LDS R2, [UR8+0x8] ;  /* 0x00000808ff02b984 */ /* 0x02cea40008000800 */
[----:B--2---:R-:W-:-:S05]  /*1560*/  @!P3 LOP3.LUT R2, R2, 0x8000, RZ, 0xb8, !PT ;  /* 0x000080000202b812 */ /* 0x004fca00078eb8ff */
[----:B------:R5:W-:Y:S02]  /*1570*/  @!P3 STS [UR8+0x8], R2 ;  /* 0x00000802ff00b988 */ /* 0x000be40008000808 */
.L_x_50:
[----:B------:R-:W-:Y:S05]  /*1580*/  BSYNC.RECONVERGENT B5 ;  /* 0x0000000000057941 */ /* 0x000fea0003800200 */
.L_x_45:
[----:B------:R-:W-:Y:S05]  /*1590*/  WARPSYNC.ALL ;  /* 0x0000000000007948 */ /* 0x000fea0003800000 */
[----:B------:R-:W-:Y:S01]  /*15a0*/  NOP ;  /* 0x0000000000007918 */ /* 0x000fe20000000000 */
[----:B------:R-:W-:-:S04]  /*15b0*/  UIADD3 UR4, UPT, UPT, UR4, 0x100, URZ ;  /* 0x0000010004047890 */ /* 0x000fc8000fffe0ff */
[----:B------:R-:W-:-:S04]  /*15c0*/  UIADD3 UR20, UP0, UPT, UR4, UR20, URZ ;  /* 0x0000001404147290 */ /* 0x000fc8000ff1e0ff */
[----:B------:R-:W-:Y:S01]  /*15d0*/  ULEA.HI.X.SX32 UR21, UR4, UR21, 0x1, UP0 ;  /* 0x0000001504157291 */ /* 0x000fe200080f0eff */
[----:B------:R-:W-:Y:S11]  /*15e0*/  @P0 BRA `(.L_x_51) ;  /* 0x0000000000300947 */ /* 0x000ff60003800000 */
[----:B--23-5:R-:W2:Y:S01]  /*15f0*/  S2R R2, SR_LANEID ;  /* 0x0000000000027919 */ /* 0x02cea20000000000 */
[----:B------:R-:W-:Y:S05]  /*1600*/  WARPSYNC.ALL ;  /* 0x0000000000007948 */ /* 0x000fea0003800000 */
[----:B------:R-:W-:Y:S01]  /*1610*/  NOP ;  /* 0x0000000000007918 */ /* 0x000fe20000000000 */
[----:B--2---:R-:W-:-:S05]  /*1620*/  IMAD.SHL.U32 R4, R2, 0x4, RZ ;  /* 0x0000000402047824 */ /* 0x004fca00078e00ff */
[----:B------:R-:W2:Y:S01]  /*1630*/  LDS R5, [R4+UR8] ;  /* 0x0000000804057984 */ /* 0x000ea20008000800 */
[----:B------:R-:W-:-:S05]  /*1640*/  IADD3 R2, P1, PT, R4, UR20, RZ ;  /* 0x0000001404027c10 */ /* 0x000fca000ff3e0ff */
[----:B------:R-:W-:-:S05]  /*1650*/  IMAD.X R3, RZ, RZ, UR21, P1 ;  /* 0x00000015ff037e24 */ /* 0x000fca00088e06ff */
[----:B--2---:R2:W3:Y:S01]  /*1660*/  ATOMG.E.EXCH.STRONG.GPU PT, RZ, [R2], R5 ;  /* 0x0000000502ff73a8 */ /* 0x0044e200041ee100 */
[----:B------:R-:W-:-:S04]  /*1670*/  DEPBAR {5,4,3,2,1,0} ;  /* 0x0000003f0000791a */ /* 0x000fc80000000000 */
[----:B------:R-:W5:Y:S02]  /*1680*/  CCTL.E.C.LDCU.IV.DEEP [UR20] ;  /* 0x0000000014007540 */ /* 0x000f640009c08000 */
[----:B-----5:R2:W-:Y:S01]  /*1690*/  UTMACCTL.IV [UR20] ;  /* 0x00000000140079b9 */ /* 0x0205e20008000000 */
[----:B------:R-:W-:Y:S01]  /*16a0*/  NOP ;  /* 0x0000000000007918 */ /* 0x000fe20000000000 */
.L_x_51:
[----:B------:R-:W-:Y:S05]  /*16b0*/  @P0 BRA `(.L_x_52) ;  /* 0x00000000000c0947 */ /* 0x000fea0003800000 */
[----:B------:R0:W-:Y:S01]  /*16c0*/  UTMACMDFLUSH ;  /* 0x00000000000079b7 */ /* 0x0001e20000000000 */
[----:B------:R-:W-:Y:S05]  /*16d0*/  @P0 BRA `(.L_x_52) ;  /* 0x0000000000040947 */ /* 0x000fea0003800000 */
[----:B------:R-:W-:-:S04]  /*16e0*/  DEPBAR.LE SB0, 0x0 ;  /* 0x000080000000791a */ /* 0x000fc80000000000 */
.L_x_52:
[----:B------:R-:W-:Y:S05]  /*16f0*/  WARPSYNC.ALL ;  /* 0x0000000000007948 */ /* 0x000fea0003800000 */
[----:B------:R-:W-:Y:S01]  /*1700*/  NOP ;  /* 0x0000000000007918 */ /* 0x000fe20000000000 */
[----:B---3--:R-:W-:Y:S01]  /*1710*/  BAR.SYNC.DEFER_BLOCKING 0x0 ;  /* 0x0000000000007b1d */ /* 0x008fe20000010000 */
[----:B--2--5:R-:W-:Y:S01]  /*1720*/  SHF.R.U32.HI R2, RZ, 0x5, R0 ;  /* 0x00000005ff027819 */ /* 0x024fe20000011600 */
[----:B------:R-:W-:-:S03]  /*1730*/  USHF.L.U32 UR15, UR15, 0x7, URZ ;  /* 0x000000070f0f7899 */ /* 0x000fc600080006ff */
[----:B------:R-:W-:Y:S01]  /*1740*/  R2UR UR22, R2 ;  /* 0x00000000021672ca */ /* 0x000fe200000e0000 */
[----:B------:R-:W-:Y:S01]  /*1750*/  VOTEU.ALL UP0, P3 ;  /* 0x0000000000ff7886 */ /* 0x000fe20001800000 */
[----:B------:R-:W-:Y:S01]  /*1760*/  UMOV UR4, 0x1 ;  /* 0x0000000100047882 */ /* 0x000fe20000000000 */
[----:B------:R-:W-:Y:S01]  /*1770*/  VOTEU.ALL UP1, P3 ;  /* 0x0000000000ff7886 */ /* 0x000fe20001820000 */
[----:B------:R-:W-:Y:S02]  /*1780*/  BSSY.RECONVERGENT B5, `(.L_x_53) ;  /* 0x0000018000057945 */ /* 0x000fe40003800200 */
[----:B------:R-:W-:-:S04]  /*1790*/  @!UP0 UIADD3 UR10, UPT, UPT, -UR4, 0x100000, URZ ;  /* 0x00100000040a8890 */ /* 0x000fc8000fffe1ff */
[----:B------:R-:W-:Y:S02]  /*17a0*/  @!UP0 USHF.L.U32 UR11, UR10, 0xb, URZ ;  /* 0x0000000b0a0b8899 */ /* 0x000fe400080006ff */
[----:B------:R-:W-:Y:S02]  /*17b0*/  @!UP0 USHF.L.U32 UR10, UR10, 0x1, URZ ;  /* 0x000000010a0a8899 */ /* 0x000fe400080006ff */
[----:B------:R-:W-:-:S04]  /*17c0*/  @!UP0 UIADD3 UR4, UPT, UPT, -UR4, 0x100000, URZ ;  /* 0x0010000004048890 */ /* 0x000fc8000fffe1ff */
[----:B------:R-:W-:Y:S02]  /*17d0*/  @!UP0 USHF.L.U32 UR5, UR4, 0xb, URZ ;  /* 0x0000000b04058899 */ /* 0x000fe400080006ff */
[----:B------:R-:W-:Y:S01]  /*17e0*/  @!UP0 USHF.L.U32 UR4, UR4, 0x1, URZ ;  /* 0x0000000104048899 */ /* 0x000fe200080006ff */
[----:B------:R-:W-:Y:S01]  /*17f0*/  VOTEU.ALL UP0, P3 ;  /* 0x0000000000ff7886 */ /* 0x000fe20001800000 */
[----:B------:R-:W2:Y:S04]  /*1800*/  FENCE.VIEW.ASYNC.S ;  /* 0x00000000000073c6 */ /* 0x000ea80000000000 */
[----:B--2---:R2:W3:Y:S06]  /*1810*/  @!UP0 SYNCS.EXCH.64 URZ, [UR8+0x10000], UR10 ;  /* 0x0100000a08ff85b2 */ /* 0x0044ec0008000100 */
[----:B------:R2:W3:Y:S02]  /*1820*/  @!UP1 SYNCS.EXCH.64 URZ, [UR8+0x10020], UR4 ;  /* 0x0100200408ff95b2 */ /* 0x0004e40008000100 */
[----:B---3--:R-:W-:Y:S06]  /*1830*/  BAR.SYNC.DEFER_BLOCKING 0x0 ;  /* 0x0000000000007b1d */ /* 0x008fec0000010000 */
[----:B------:R-:W-:Y:S05]  /*1840*/  @P3 BRA `(.L_x_54) ;  /* 0x00000000002c3947 */ /* 0x000fea0003800000 */
[----:B--2---:R-:W-:Y:S02]  /*1850*/  UMOV UR4, 0x1 ;  /* 0x0000000100047882 */ /* 0x004fe40000000000 */
[----:B------:R-:W-:-:S04]  /*1860*/  UIADD3 UR10, UPT, UPT, -UR4, 0x100000, URZ ;  /* 0x00100000040a7890 */ /* 0x000fc8000fffe1ff */
[----:B------:R-:W-:Y:S02]  /*1870*/  USHF.L.U32 UR11, UR10, 0xb, URZ ;  /* 0x0000000b0a0b7899 */ /* 0x000fe400080006ff */
[----:B------:R-:W-:Y:S02]  /*1880*/  USHF.L.U32 UR10, UR10, 0x1, URZ ;  /* 0x000000010a0a7899 */ /* 0x000fe400080006ff */
[----:B------:R-:W-:-:S04]  /*1890*/  UIADD3 UR4, UPT, UPT, -UR4, 0x100000, URZ ;  /* 0x0010000004047890 */ /* 0x000fc8000fffe1ff */
[----:B------:R-:W-:Y:S02]  /*18a0*/  USHF.L.U32 UR5, UR4, 0xb, URZ ;  /* 0x0000000b04057899 */ /* 0x000fe400080006ff */
[----:B------:R-:W-:Y:S01]  /*18b0*/  USHF.L.U32 UR4, UR4, 0x1, URZ ;  /* 0x0000000104047899 */ /* 0x000fe200080006ff */
[----:B------:R-:W2:Y:S03]  /*18c0*/  FENCE.VIEW.ASYNC.S ;  /* 0x00000000000073c6 */ /* 0x000ea60000000000 */
[----:B--2---:R3:W5:Y:S08]  /*18d0*/  SYNCS.EXCH.64 URZ, [UR8+0x10008], UR10 ;  /* 0x0100080a08ff75b2 */ /* 0x0047700008000100 */
[----:B------:R3:W2:Y:S02]  /*18e0*/  SYNCS.EXCH.64 URZ, [UR8+0x10028], UR4 ;  /* 0x0100280408ff75b2 */ /* 0x0006a40008000100 */
[----:B---3--:R-:W-:Y:S01]  /*18f0*/  NOP ;  /* 0x0000000000007918 */ /* 0x008fe20000000000 */
.L_x_54:
[----:B--2---:R-:W-:Y:S05]  /*1900*/  BSYNC.RECONVERGENT B5 ;  /* 0x0000000000057941 */ /* 0x004fea0003800200 */
.L_x_53:
[----:B-----5:R-:W-:Y:S06]  /*1910*/  BAR.SYNC.DEFER_BLOCKING 0x0 ;  /* 0x0000000000007b1d */ /* 0x020fec0000010000 */
[----:B------:R-:W-:Y:S04]  /*1920*/  BSSY.RECONVERGENT B5, `(.L_x_55) ;  /* 0x000000d000057945 */ /* 0x000fe80003800200 */
[----:B------:R-:W-:Y:S05]  /*1930*/  @P3 BRA `(.L_x_56) ;  /* 0x00000000002c3947 */ /* 0x000fea0003800000 */
[----:B------:R-:W-:Y:S02]  /*1940*/  UMOV UR4, 0x1 ;  /* 0x0000000100047882 */ /* 0x000fe40000000000 */
[----:B------:R-:W-:-:S04]  /*1950*/  UIADD3 UR10, UPT, UPT, -UR4, 0x100000, URZ ;  /* 0x00100000040a7890 */ /* 0x000fc8000fffe1ff */
[----:B------:R-:W-:Y:S02]  /*1960*/  USHF.L.U32 UR11, UR10, 0xb, URZ ;  /* 0x0000000b0a0b7899 */ /* 0x000fe400080006ff */
[----:B------:R-:W-:Y:S02]  /*1970*/  USHF.L.U32 UR10, UR10, 0x1, URZ ;  /* 0x000000010a0a7899 */ /* 0x000fe400080006ff */
[----:B------:R-:W-:-:S04]  /*1980*/  UIADD3 UR4, UPT, UPT, -UR4, 0x100000, URZ ;  /* 0x0010000004047890 */ /* 0x000fc8000fffe1ff */
[----:B------:R-:W-:Y:S02]  /*1990*/  USHF.L.U32 UR5, UR4, 0xb, URZ ;  /* 0x0000000b04057899 */ /* 0x000fe400080006ff */
[----:B------:R-:W-:Y:S01]  /*19a0*/  USHF.L.U32 UR4, UR4, 0x1, URZ ;  /* 0x0000000104047899 */ /* 0x000fe200080006ff */
[----:B------:R-:W2:Y:S03]  /*19b0*/  FENCE.VIEW.ASYNC.S ;  /* 0x00000000000073c6 */ /* 0x000ea60000000000 */
[----:B--2---:R2:W3:Y:S08]  /*19c0*/  SYNCS.EXCH.64 URZ, [UR8+0x10010], UR10 ;  /* 0x0100100a08ff75b2 */ /* 0x0044f00008000100 */
[----:B------:R2:W5:Y:S01]  /*19d0*/  SYNCS.EXCH.64 URZ, [UR8+0x10030], UR4 ;  /* 0x0100300408ff75b2 */ /* 0x0005620008000100 */
[----:B------:R-:W-:Y:S01]  /*19e0*/  NOP ;  /* 0x0000000000007918 */ /* 0x000fe20000000000 */
.L_x_56:
[----:B--2---:R-:W-:Y:S05]  /*19f0*/  BSYNC.RECONVERGENT B5 ;  /* 0x0000000000057941 */ /* 0x004fea0003800200 */
.L_x_55:
[----:B---3-5:R-:W-:Y:S01]  /*1a00*/  BAR.SYNC.DEFER_BLOCKING 0x0 ;  /* 0x0000000000007b1d */ /* 0x028fe20000010000 */
[----:B------:R-:W-:Y:S01]  /*1a10*/  UIADD3 UR12, UPT, UPT, UR8, 0x10020, URZ ;  /* 0x00010020080c7890 */ /* 0x000fe2000fffe0ff */
[----:B------:R-:W-:Y:S01]  /*1a20*/  ISETP.GE.AND P0, PT, R10, 0x1, PT ;  /* 0x000000010a00780c */ /* 0x000fe20003f06270 */
[----:B------:R-:W-:-:S03]  /*1a30*/  USHF.L.U32 UR19, UR7, 0x7, URZ ;  /* 0x0000000707137899 */ /* 0x000fc600080006ff */
        /* <DEDUP_REMOVED lines=13> */
.L_x_58:
[----:B--2---:R-:W-:Y:S05]  /*1b10*/  BSYNC.RECONVERGENT B5 ;  /* 0x0000000000057941 */ /* 0x004fea0003800200 */
.L_x_57:
[----:B------:R-:W-:Y:S05]  /*1b20*/  @!P0 BRA `(.L_x_59) ;  /* 0x0000000800148947 */ /* 0x000fea0003800000 */
[----:B---3-5:R-:W-:Y:S01]  /*1b30*/  BAR.SYNC.DEFER_BLOCKING 0x0 ;  /* 0x0000000000007b1d */ /* 0x028fe20000010000 */
[----:B------:R-:W-:Y:S01]  /*1b40*/  @!P3 IMAD.MOV.U32 R2, RZ, RZ, 0x4000 ;  /* 0x00004000ff02b424 */ /* 0x000fe200078e00ff */
[----:B------:R-:W-:Y:S02]  /*1b50*/  ELECT P1, URZ, PT ;  /* 0x0000000000ff782f */ /* 0x000fe40003820000 */
[----:B------:R-:W-:Y:S02]  /*1b60*/  ELECT P0, URZ, PT ;  /* 0x0000000000ff782f */ /* 0x000fe40003800000 */
[C---:B------:R-:W-:Y:S01]  /*1b70*/  ISETP.LT.U32.AND P1, PT, R68.reuse, 0x20, P1 ;  /* 0x000000204400780c */ /* 0x040fe20000f21070 */
[----:B------:R-:W-:Y:S01]  /*1b80*/  UMOV UR11, UR19 ;  /* 0x00000013000b7c82 */ /* 0x000fe20008000000 */
[----:B------:R-:W-:Y:S01]  /*1b90*/  ISETP.LT.U32.AND P0, PT, R68, 0x20, P0 ;  /* 0x000000204400780c */ /* 0x000fe20000701070 */
[----:B------:R-:W-:Y:S01]  /*1ba0*/  UIADD3 UR4, UPT, UPT, UR8, 0x8000, URZ ;  /* 0x0000800008047890 */ /* 0x000fe2000fffe0ff */
[----:B------:R-:W-:-:S09]  /*1bb0*/  UMOV UR7, UR15 ;  /* 0x0000000f00077c82 */ /* 0x000fd20008000000 */
[----:B------:R-:W-:Y:S01]  /*1bc0*/  VOTEU.ANY UP0, P1 ;  /* 0x0000000000ff7886 */ /* 0x000fe20000800100 */
[----:B------:R-:W-:Y:S01]  /*1bd0*/  VOTEU.ANY UP2, P1 ;  /* 0x0000000000ff7886 */ /* 0x000fe20000840100 */
[----:B------:R-:W-:Y:S01]  /*1be0*/  VOTEU.ANY UP1, P0 ;  /* 0x0000000000ff7886 */ /* 0x000fe20000020100 */
[----:B------:R-:W-:Y:S01]  /*1bf0*/  VOTEU.ANY UP3, P0 ;  /* 0x0000000000ff7886 */ /* 0x000fe20000060100 */
[----:B------:R2:W-:Y:S01]  /*1c00*/  @!P3 SYNCS.ARRIVE.TRANS64 RZ, [UR8+0x10000], R2 ;  /* 0x01000002ffffb9a7 */ /* 0x0005e20008000008 */
[----:B------:R3:W-:Y:S06]  /*1c10*/  MEMBAR.ALL.CTA ;  /* 0x0000000000007992 */ /* 0x0007ec0000008000 */
[----:B---3--:R-:W3:Y:S01]  /*1c20*/  FENCE.VIEW.ASYNC.S ;  /* 0x00000000000073c6 */ /* 0x008ee20000000000 */
[----:B------:R-:W-:Y:S01]  /*1c30*/  @UP0 UIADD3 UR9, UPT, UPT, UR8, 0x10000, URZ ;  /* 0x0001000008090890 */ /* 0x000fe2000fffe0ff */
[----:B------:R-:W-:Y:S01]  /*1c40*/  @UP0 UMOV UR10, URZ ;  /* 0x000000ff000a0c82 */ /* 0x000fe20008000000 */
[----:B------:R-:W-:Y:S01]  /*1c50*/  @UP1 UIADD3 UR5, UPT, UPT, UR8, 0x10000, URZ ;  /* 0x0001000008051890 */ /* 0x000fe2000fffe0ff */
[----:B------:R-:W-:Y:S01]  /*1c60*/  @UP1 UMOV UR6, URZ ;  /* 0x000000ff00061c82 */ /* 0x000fe20008000000 */
[----:B------:R-:W-:Y:S01]  /*1c70*/  UISETP.NE.U32.AND UP0, UPT, UR22, URZ, UPT ;  /* 0x000000ff1600728c */ /* 0x000fe2000bf05070 */
[----:B---3--:R-:W-:Y:S06]  /*1c80*/  BAR.SYNC.DEFER_BLOCKING 0x0 ;  /* 0x0000000000007b1d */ /* 0x008fec0000010000 */
[----:B------:R2:W-:Y:S02]  /*1c90*/  @UP2 UTMALDG.2D [UR8], [UR24] ;  /* 0x00000008180025b4 */ /* 0x0005e40008008000 */
[----:B------:R-:W-:Y:S06]  /*1ca0*/  BAR.SYNC.DEFER_BLOCKING 0x0 ;  /* 0x0000000000007b1d */ /* 0x000fec0000010000 */
[----:B------:R2:W-:Y:S02]  /*1cb0*/  @UP3 UTMALDG.2D [UR4], [UR26] ;  /* 0x000000041a0035b4 */ /* 0x0005e40008008000 */
[----:B------:R-:W-:Y:S06]  /*1cc0*/  BAR.SYNC.DEFER_BLOCKING 0x0 ;  /* 0x0000000000007b1d */ /* 0x000fec0000010000 */
[----:B------:R-:W3:Y:S02]  /*1cd0*/  SYNCS.PHASECHK.TRANS64.TRYWAIT P0, [UR8+0x10000], RZ ;  /* 0x010000ffff0075a7 */ /* 0x000ee40008001108 */
[----:B--23--:R-:W-:Y:S05]  /*1ce0*/  @!P0 BRA `(.L_x_60) ;  /* 0x0000000c00d88947 */ /* 0x00cfea0003800000 */
.L_x_78:
[----:B------:R-:W-:Y:S05]  /*1cf0*/  BRA.U UP0, `(.L_x_61) ;  /* 0x00000001004c7547 */ /* 0x000fea000b800000 */
[----:B------:R-:W-:Y:S02]  /*1d00*/  USHF.R.U32.HI UR5, URZ, 0x4, UR8 ;  /* 0x00000004ff057899 */ /* 0x000fe40008011608 */
[----:B------:R-:W-:Y:S02]  /*1d10*/  USHF.R.U32.HI UR6, URZ, 0x4, UR4 ;  /* 0x00000004ff067899 */ /* 0x000fe40008011604 */
[----:B------:R-:W-:Y:S02]  /*1d20*/  USGXT.U32 UR4, UR5, 0xe ;  /* 0x0000000e0504789a */ /* 0x000fe40008000000 */
[----:B------:R-:W-:Y:S01]  /*1d30*/  USGXT.U32 UR6, UR6, 0xe ;  /* 0x0000000e0606789a */ /* 0x000fe20008000000 */
[----:B------:R-:W-:Y:S01]  /*1d40*/  UMOV UR10, 0xfffffffe ;  /* 0xfffffffe000a7882 */ /* 0x000fe20000000000 */
[----:B------:R-:W-:Y:S01]  /*1d50*/  UMOV UR11, 0x7fffbfdf ;  /* 0x7fffbfdf000b7882 */ /* 0x000fe20000000000 */
[----:B------:R-:W-:Y:S01]  /*1d60*/  UMOV UR5, URZ ;  /* 0x000000ff00057c82 */ /* 0x000fe20008000000 */
[----:B------:R-:W-:Y:S01]  /*1d70*/  UMOV UR7, URZ ;  /* 0x000000ff00077c82 */ /* 0x000fe20008000000 */
[----:B------:R-:W-:-:S02]  /*1d80*/  UIADD3.64 UR16, UPT, UPT, UR4, -UR10, URZ ;  /* 0x8000000a04107297 */ /* 0x000fc4000fffe0ff */
[----:B------:R-:W-:Y:S01]  /*1d90*/  UIADD3.64 UR10, UPT, UPT, UR6, -UR10, URZ ;  /* 0x8000000a060a7297 */ /* 0x000fe2000fffe0ff */
[----:B------:R-:W-:Y:S01]  /*1da0*/  UMOV UR28, 0x0 ;  /* 0x00000000001c7882 */ /* 0x000fe20000000000 */
[----:B------:R-:W-:Y:S01]  /*1db0*/  UMOV UR29, 0x8200490 ;  /* 0x08200490001d7882 */ /* 0x000fe20000000000 */
[----:B------:R-:W-:Y:S01]  /*1dc0*/  UMOV UR5, 0x80004020 ;  /* 0x8000402000057882 */ /* 0x000fe20000000000 */
[----:B------:R-:W-:Y:S01]  /*1dd0*/  UMOV UR7, 0x80004020 ;  /* 0x8000402000077882 */ /* 0x000fe20000000000 */
[----:B------:R-:W-:Y:S01]  /*1de0*/  UMOV UR30, 0x0 ;  /* 0x00000000001e7882 */ /* 0x000fe20000000000 */
[----:B------:R-:W-:Y:S01]  /*1df0*/  UMOV UR31, 0x8200490 ;  /* 0x08200490001f7882 */ /* 0x000fe20000000000 */
[----:B------:R2:W-:Y:S02]  /*1e00*/  UTCHMMA gdesc[UR4], gdesc[UR6], tmem[UR23], tmem[UR28], idesc[UR29], !UPT ;  /* 0x00ff1c06040075ea */ /* 0x0005e4000f800017 */
[----:B------:R2:W-:Y:S01]  /*1e10*/  UTCHMMA gdesc[UR16], gdesc[UR10], tmem[UR23], tmem[UR30], idesc[UR31], UPT ;  /* 0x00ff1e0a100075ea */ /* 0x0005e2000b800017 */
[----:B------:R-:W-:-:S02]  /*1e20*/  NOP ;  /* 0x0000000000007918 */ /* 0x000fc40000000000 */
.L_x_61:
[----:B------:R-:W-:Y:S01]  /*1e30*/  ELECT P0, URZ, PT ;  /* 0x0000000000ff782f */ /* 0x000fe20003800000 */
[----:B--2---:R-:W-:Y:S01]  /*1e40*/  UMOV UR4, UR12 ;  /* 0x0000000c00047c82 */ /* 0x004fe20008000000 */
[----:B------:R-:W-:Y:S02]  /*1e50*/  UMOV UR5, URZ ;  /* 0x000000ff00057c82 */ /* 0x000fe40008000000 */
[----:B------:R-:W-:-:S13]  /*1e60*/  ISETP.LT.U32.AND P0, PT, R68, 0x20, P0 ;  /* 0x000000204400780c */ /* 0x000fda0000701070 */
[----:B------:R-:W-:Y:S01]  /*1e70*/  VOTEU.ANY UP0, P0 ;  /* 0x0000000000ff7886 */ /* 0x000fe20000000100 */
[----:B------:R-:W-:Y:S01]  /*1e80*/  VOTEU.ANY UP1, P0 ;  /* 0x0000000000ff7886 */ /* 0x000fe20000020100 */
[----:B------:R-:W-:-:S03]  /*1e90*/  ISETP.GE.U32.AND P0, PT, R10, 0x21, PT ;  /* 0x000000210a00780c */ /* 0x000fc60003f06070 */
[----:B------:R-:W-:Y:S02]  /*1ea0*/  @UP0 UMOV UR4, UR4 ;  /* 0x0000000400040c82 */ /* 0x000fe40008000000 */
[----:B------:R2:W-:Y:S01]  /*1eb0*/  @UP1 UTCBAR [UR4], URZ ;  /* 0x000000ff040013e9 */ /* 0x0005e200080000ff */
[----:B------:R-:W-:Y:S06]  /*1ec0*/  BAR.SYNC.DEFER_BLOCKING 0x0 ;  /* 0x0000000000007b1d */ /* 0x000fec0000010000 */
[----:B------:R-:W3:Y:S02]  /*1ed0*/  SYNCS.PHASECHK.TRANS64.TRYWAIT P1, [UR8+0x10020], RZ ;  /* 0x010020ffff0075a7 */ /* 0x000ee40008021108 */
[----:B--23--:R-:W-:Y:S05]  /*1ee0*/  @!P1 BRA `(.L_x_62) ;  /* 0x0000000c00649947 */ /* 0x00cfea0003800000 */
.L_x_79:
[----:B------:R-:W-:Y:S01]  /*1ef0*/  UMOV UR4, URZ ;  /* 0x000000ff00047c82 */ /* 0x000fe20008000000 */
[----:B------:R-:W-:Y:S05]  /*1f00*/  @!P0 BRA `(.L_x_59) ;  /* 0x00000004001c8947 */ /* 0x000fea0003800000 */
[----:B------:R-:W2:Y:S01]  /*1f10*/  LDCU UR29, c[0x0][0x3a0] ;  /* 0x00007400ff1d77ac */ /* 0x000ea20008000800 */
[----:B------:R-:W-:Y:S01]  /*1f20*/  UMOV UR9, 0x1 ;  /* 0x0000000100097882 */ /* 0x000fe20000000000 */
[----:B------:R-:W-:-:S05]  /*1f30*/  UMOV UR18, 0x20 ;  /* 0x0000002000127882 */ /* 0x000fca0000000000 */
.L_x_66:
[----:B------:R-:W-:Y:S01]  /*1f40*/  BAR.SYNC.DEFER_BLOCKING 0x0 ;  /* 0x0000000000007b1d */ /* 0x000fe20000010000 */
[----:B------:R-:W-:Y:S01]  /*1f50*/  ULEA UR28, UR9, UR8, 0x3 ;  /* 0x00000008091c7291 */ /* 0x000fe2000f8e18ff */
[----:B------:R-:W-:Y:S01]  /*1f60*/  @!P3 IMAD.MOV.U32 R2, RZ, RZ, 0x4000 ;  /* 0x00004000ff02b424 */ /* 0x000fe200078e00ff */
[----:B------:R-:W-:Y:S01]  /*1f70*/  ELECT P1, URZ, PT ;  /* 0x0000000000ff782f */ /* 0x000fe20003820000 */
[----:B------:R-:W-:-:S03]  /*1f80*/  ULEA UR16, UR9, UR8, 0xd ;  /* 0x0000000809107291 */ /* 0x000fc6000f8e68ff */
[----:B------:R-:W-:Y:S02]  /*1f90*/  ISETP.LT.U32.AND P1, PT, R68, 0x20, P1 ;  /* 0x000000204400780c */ /* 0x000fe40000f21070 */
[----:B------:R-:W-:Y:S01]  /*1fa0*/  ELECT P0, URZ, PT ;  /* 0x0000000000ff782f */ /* 0x000fe20003800000 */
[----:B------:R-:W-:-:S03]  /*1fb0*/  UIADD3 UR12, UPT, UPT, UR16, 0x8000, URZ ;  /* 0x00008000100c7890 */ /* 0x000fc6000fffe0ff */
[----:B------:R-:W-:Y:S01]  /*1fc0*/  ISETP.LT.U32.AND P0, PT, R68, 0x20, P0 ;  /* 0x000000204400780c */ /* 0x000fe20000701070 */
[----:B------:R-:W-:Y:S01]  /*1fd0*/  UMOV UR14, UR18 ;  /* 0x00000012000e7c82 */ /* 0x000fe20008000000 */
[----:B------:R-:W-:-:S05]  /*1fe0*/  USHF.L.U32 UR5, UR4, 0x1f, URZ ;  /* 0x0000001f04057899 */ /* 0x000fca00080006ff */
[----:B------:R-:W-:Y:S01]  /*1ff0*/  VOTEU.ANY UP0, P1 ;  /* 0x0000000000ff7886 */ /* 0x000fe20000800100 */
[----:B------:R3:W-:Y:S01]  /*2000*/  @!P3 SYNCS.ARRIVE.TRANS64 RZ, [UR28+0x10000], R2 ;  /* 0x01000002ffffb9a7 */ /* 0x0007e2000800001c */
[----:B------:R5:W-:Y:S06]  /*2010*/  MEMBAR.ALL.CTA ;  /* 0x0000000000007992 */ /* 0x000bec0000008000 */
[----:B-----5:R-:W5:Y:S01]  /*2020*/  FENCE.VIEW.ASYNC.S ;  /* 0x00000000000073c6 */ /* 0x020f620000000000 */
[----:B------:R-:W-:Y:S01]  /*2030*/  @UP0 UIADD3 UR17, UPT, UPT, UR28, 0x10000, URZ ;  /* 0x000100001c110890 */ /* 0x000fe2000fffe0ff */
[----:B-----5:R-:W-:Y:S01]  /*2040*/  VOTEU.ANY UP0, P1 ;  /* 0x0000000000ff7886 */ /* 0x020fe20000800100 */
[----:B------:R-:W-:Y:S01]  /*2050*/  VOTEU.ANY UP1, P0 ;  /* 0x0000000000ff7886 */ /* 0x000fe20000020100 */
[----:B---3--:R-:W-:-:S04]  /*2060*/  IMAD.U32 R2, RZ, RZ, UR5 ;  /* 0x00000005ff027e24 */ /* 0x008fc8000f8e00ff */
[----:B------:R-:W-:Y:S01]  /*2070*/  @UP1 UIADD3 UR13, UPT, UPT, UR28, 0x10000, URZ ;  /* 0x000100001c0d1890 */ /* 0x000fe2000fffe0ff */
[----:B------:R-:W-:Y:S01]  /*2080*/  VOTEU.ANY UP1, P0 ;  /* 0x0000000000ff7886 */ /* 0x000fe20000020100 */
[----:B------:R-:W-:Y:S06]  /*2090*/  BAR.SYNC.DEFER_BLOCKING 0x0 ;  /* 0x0000000000007b1d */ /* 0x000fec0000010000 */
[----:B------:R3:W-:Y:S01]  /*20a0*/  @UP0 UTMALDG.2D [UR16], [UR24] ;  /* 0x00000010180005b4 */ /* 0x0007e20008008000 */
[----:B------:R-:W-:Y:S01]  /*20b0*/  UISETP.NE.U32.AND UP0, UPT, UR22, URZ, UPT ;  /* 0x000000ff1600728c */ /* 0x000fe2000bf05070 */
[----:B------:R-:W-:Y:S06]  /*20c0*/  BAR.SYNC.DEFER_BLOCKING 0x0 ;  /* 0x0000000000007b1d */ /* 0x000fec0000010000 */
[----:B------:R3:W-:Y:S02]  /*20d0*/  @UP1 UTMALDG.2D [UR12], [UR26] ;  /* 0x0000000c1a0015b4 */ /* 0x0007e40008008000 */
[----:B------:R-:W-:Y:S06]  /*20e0*/  BAR.SYNC.DEFER_BLOCKING 0x0 ;  /* 0x0000000000007b1d */ /* 0x000fec0000010000 */
[----:B------:R-:W5:Y:S02]  /*20f0*/  SYNCS.PHASECHK.TRANS64.TRYWAIT P0, [UR28+0x10000], R2 ;  /* 0x01000002ff0075a7 */ /* 0x000f64000800111c */
[----:B---3-5:R-:W-:Y:S05]  /*2100*/  @!P0 BRA `(.L_x_63) ;  /* 0x0000000800e88947 */ /* 0x028fea0003800000 */
.L_x_80:
[----:B------:R-:W-:Y:S05]  /*2110*/  BRA.U UP0, `(.L_x_64) ;  /* 0x00000001004c7547 */ /* 0x000fea000b800000 */
[----:B------:R-:W-:Y:S02]  /*2120*/  USHF.R.U32.HI UR10, URZ, 0x4, UR16 ;  /* 0x00000004ff0a7899 */ /* 0x000fe40008011610 */
[----:B------:R-:W-:Y:S02]  /*2130*/  USHF.R.U32.HI UR12, URZ, 0x4, UR12 ;  /* 0x00000004ff0c7899 */ /* 0x000fe4000801160c */
[----:B------:R-:W-:Y:S02]  /*2140*/  USGXT.U32 UR10, UR10, 0xe ;  /* 0x0000000e0a0a789a */ /* 0x000fe40008000000 */
[----:B------:R-:W-:Y:S02]  /*2150*/  USGXT.U32 UR12, UR12, 0xe ;  /* 0x0000000e0c0c789a */ /* 0x000fe40008000000 */
[----:B------:R-:W-:Y:S02]  /*2160*/  UIADD3 UR16, UP0, UPT, UR10, 0x2, URZ ;  /* 0x000000020a107890 */ /* 0x000fe4000ff1e0ff */
[----:B------:R-:W-:Y:S01]  /*2170*/  UIADD3 UR30, UP1, UPT, UR12, 0x2, URZ ;  /* 0x000000020c1e7890 */ /* 0x000fe2000ff3e0ff */
[----:B------:R-:W-:Y:S01]  /*2180*/  UMOV UR5, URZ ;  /* 0x000000ff00057c82 */ /* 0x000fe20008000000 */
[----:B------:R-:W-:Y:S01]  /*2190*/  UMOV UR6, URZ ;  /* 0x000000ff00067c82 */ /* 0x000fe20008000000 */
[----:B------:R-:W-:-:S02]  /*21a0*/  UIADD3.X UR17, UPT, UPT, UR5, -0x7fffbfe0, URZ, UP0, !UPT ;  /* 0x8000402005117890 */ /* 0x000fc400087fe4ff */
[----:B------:R-:W-:Y:S01]  /*21b0*/  UIADD3.X UR31, UPT, UPT, UR6, -0x7fffbfe0, URZ, UP1, !UPT ;  /* 0x80004020061f7890 */ /* 0x000fe20008ffe4ff */
[----:B------:R-:W-:Y:S01]  /*21c0*/  UMOV UR32, 0x0 ;  /* 0x0000000000207882 */ /* 0x000fe20000000000 */
[----:B------:R-:W-:Y:S01]  /*21d0*/  UMOV UR33, 0x8200490 ;  /* 0x0820049000217882 */ /* 0x000fe20000000000 */
[----:B------:R-:W-:Y:S01]  /*21e0*/  UMOV UR11, 0x80004020 ;  /* 0x80004020000b7882 */ /* 0x000fe20000000000 */
[----:B------:R-:W-:Y:S01]  /*21f0*/  UMOV UR13, 0x80004020 ;  /* 0x80004020000d7882 */ /* 0x000fe20000000000 */
[----:B------:R-:W-:Y:S01]  /*2200*/  UMOV UR6, 0x0 ;  /* 0x0000000000067882 */ /* 0x000fe20000000000 */
[----:B------:R-:W-:Y:S01]  /*2210*/  UMOV UR7, 0x8200490 ;  /* 0x0820049000077882 */ /* 0x000fe20000000000 */
[----:B------:R3:W-:Y:S02]  /*2220*/  UTCHMMA gdesc[UR10], gdesc[UR12], tmem[UR23], tmem[UR32], idesc[UR33], UPT ;  /* 0x00ff200c0a0075ea */ /* 0x0007e4000b800017 */
[----:B------:R3:W-:Y:S01]  /*2230*/  UTCHMMA gdesc[UR16], gdesc[UR30], tmem[UR23], tmem[UR6], idesc[UR7], UPT ;  /* 0x00ff061e100075ea */ /* 0x0007e2000b800017 */
[----:B------:R-:W-:-:S02]  /*2240*/  NOP ;  /* 0x0000000000007918 */ /* 0x000fc40000000000 */
.L_x_64:
[----:B------:R-:W-:Y:S01]  /*2250*/  ELECT P0, URZ, PT ;  /* 0x0000000000ff782f */ /* 0x000fe20003800000 */
[----:B---3--:R-:W-:-:S03]  /*2260*/  UIADD3 UR6, UPT, UPT, UR28, 0x10020, URZ ;  /* 0x000100201c067890 */ /* 0x008fc6000fffe0ff */
[----:B------:R-:W-:Y:S01]  /*2270*/  ISETP.LT.U32.AND P0, PT, R68, 0x20, P0 ;  /* 0x000000204400780c */ /* 0x000fe20000701070 */
[----:B------:R-:W-:-:S12]  /*2280*/  UMOV UR7, URZ ;  /* 0x000000ff00077c82 */ /* 0x000fd80008000000 */
[----:B------:R-:W-:Y:S01]  /*2290*/  VOTEU.ANY UP0, P0 ;  /* 0x0000000000ff7886 */ /* 0x000fe20000000100 */
[----:B------:R-:W-:-:S04]  /*22a0*/  VOTEU.ANY UP1, P0 ;  /* 0x0000000000ff7886 */ /* 0x000fc80000020100 */
[----:B------:R-:W-:Y:S02]  /*22b0*/  @UP0 UMOV UR6, UR6 ;  /* 0x0000000600060c82 */ /* 0x000fe40008000000 */
[----:B------:R3:W-:Y:S01]  /*22c0*/  @UP1 UTCBAR [UR6], URZ ;  /* 0x000000ff060013e9 */ /* 0x0007e200080000ff */
[----:B------:R-:W-:Y:S06]  /*22d0*/  BAR.SYNC.DEFER_BLOCKING 0x0 ;  /* 0x0000000000007b1d */ /* 0x000fec0000010000 */
[----:B------:R-:W5:Y:S02]  /*22e0*/  SYNCS.PHASECHK.TRANS64.TRYWAIT P0, [UR28+0x10020], R2 ;  /* 0x01002002ff0075a7 */ /* 0x000f64000800111c */
[----:B---3-5:R-:W-:Y:S05]  /*22f0*/  @!P0 BRA `(.L_x_65) ;  /* 0x0000000800788947 */ /* 0x028fea0003800000 */
.L_x_81:
[----:B------:R-:W-:Y:S02]  /*2300*/  UIADD3 UR9, UPT, UPT, UR9, 0x1, URZ ;  /* 0x0000000109097890 */ /* 0x000fe4000fffe0ff */
[----:B------:R-:W-:Y:S02]  /*2310*/  UIADD3 UR18, UPT, UPT, UR18, 0x20, URZ ;  /* 0x0000002012127890 */ /* 0x000fe4000fffe0ff */
[----:B------:R-:W-:-:S04]  /*2320*/  UISETP.NE.U32.AND UP0, UPT, UR9, 0x4, UPT ;  /* 0x000000040900788c */ /* 0x000fc8000bf05070 */
[----:B------:R-:W-:Y:S02]  /*2330*/  USEL UR5, URZ, 0x1, UP0 ;  /* 0x00000001ff057887 */ /* 0x000fe40008000000 */
[----:B------:R-:W-:Y:S02]  /*2340*/  USEL UR9, UR9, URZ, UP0 ;  /* 0x000000ff09097287 */ /* 0x000fe40008000000 */
[----:B--2---:R-:W-:Y:S02]  /*2350*/  UISETP.GE.AND UP0, UPT, UR18, UR29, UPT ;  /* 0x0000001d1200728c */ /* 0x004fe4000bf06270 */
[----:B------:R-:W-:-:S07]  /*2360*/  ULOP3.LUT UR4, UR4, UR5, URZ, 0x3c, !UPT ;  /* 0x0000000504047292 */ /* 0x000fce000f8e3cff */
[----:B------:R-:W-:Y:S05]  /*2370*/  BRA.U !UP0, `(.L_x_66) ;  /* 0xfffffff908f07547 */ /* 0x000fea000b83ffff */
.L_x_59:
[----:B---3-5:R-:W-:Y:S06]  /*2380*/  BAR.SYNC.DEFER_BLOCKING 0x0 ;  /* 0x0000000000007b1d */ /* 0x028fec0000010000 */
[----:B------:R-:W-:Y:S04]  /*2390*/  BSSY.RECONVERGENT B5, `(.L_x_67) ;  /* 0x0000004000057945 */ /* 0x000fe80003800200 */
[----:B------:R-:W-:Y:S05]  /*23a0*/  @P3 BRA `(.L_x_68) ;  /* 0x0000000000083947 */ /* 0x000fea0003800000 */
[----:B------:R-:W2:Y:S02]  /*23b0*/  SYNCS.CCTL.IV [UR8+0x10000] ;  /* 0x01000000ff0079b1 */ /* 0x000ea40008000008 */
[----:B--2---:R-:W2:Y:S02]  /*23c0*/  SYNCS.CCTL.IV [UR8+0x10020] ;  /* 0x01002000ff0079b1 */ /* 0x004ea40008000008 */
.L_x_68:
[----:B------:R-:W-:Y:S05]  /*23d0*/  BSYNC.RECONVERGENT B5 ;  /* 0x0000000000057941 */ /* 0x000fea0003800200 */
.L_x_67:
[----:B--2---:R-:W-:Y:S06]  /*23e0*/  BAR.SYNC.DEFER_BLOCKING 0x0 ;  /* 0x0000000000007b1d */ /* 0x004fec0000010000 */
[----:B------:R-:W-:Y:S04]  /*23f0*/  BSSY.RECONVERGENT B5, `(.L_x_69) ;  /* 0x0000004000057945 */ /* 0x000fe80003800200 */
[----:B------:R-:W-:Y:S05]  /*2400*/  @P3 BRA `(.L_x_70) ;  /* 0x0000000000083947 */ /* 0x000fea0003800000 */
[----:B------:R-:W2:Y:S02]  /*2410*/  SYNCS.CCTL.IV [UR8+0x10008] ;  /* 0x01000800ff0079b1 */ /* 0x000ea40008000008 */
[----:B--2---:R-:W2:Y:S02]  /*2420*/  SYNCS.CCTL.IV [UR8+0x10028] ;  /* 0x01002800ff0079b1 */ /* 0x004ea40008000008 */
.L_x_70:
[----:B------:R-:W-:Y:S05]  /*2430*/  BSYNC.RECONVERGENT B5 ;  /* 0x0000000000057941 */ /* 0x000fea0003800200 */
.L_x_69:
[----:B--2---:R-:W-:Y:S06]  /*2440*/  BAR.SYNC.DEFER_BLOCKING 0x0 ;  /* 0x0000000000007b1d */ /* 0x004fec0000010000 */
[----:B------:R-:W-:Y:S04]  /*2450*/  BSSY.RECONVERGENT B5, `(.L_x_71) ;  /* 0x0000004000057945 */ /* 0x000fe80003800200 */
[----:B------:R-:W-:Y:S05]  /*2460*/  @P3 BRA `(.L_x_72) ;  /* 0x0000000000083947 */ /* 0x000fea0003800000 */
[----:B------:R-:W2:Y:S02]  /*2470*/  SYNCS.CCTL.IV [UR8+0x10010] ;  /* 0x01001000ff0079b1 */ /* 0x000ea40008000008 */
[----:B--2---:R-:W2:Y:S02]  /*2480*/  SYNCS.CCTL.IV [UR8+0x10030] ;  /* 0x01003000ff0079b1 */ /* 0x004ea40008000008 */
.L_x_72:
[----:B------:R-:W-:Y:S05]  /*2490*/  BSYNC.RECONVERGENT B5 ;  /* 0x0000000000057941 */ /* 0x000fea0003800200 */
.L_x_71:
[----:B--2---:R-:W-:Y:S06]  /*24a0*/  BAR.SYNC.DEFER_BLOCKING 0x0 ;  /* 0x0000000000007b1d */ /* 0x004fec0000010000 */
[----:B------:R-:W-:Y:S04]  /*24b0*/  BSSY.RECONVERGENT B5, `(.L_x_73) ;  /* 0x0000004000057945 */ /* 0x000fe80003800200 */
[----:B------:R-:W-:Y:S05]  /*24c0*/  @P3 BRA `(.L_x_74) ;  /* 0x0000000000083947 */ /* 0x000fea0003800000 */
[----:B------:R-:W2:Y:S02]  /*24d0*/  SYNCS.CCTL.IV [UR8+0x10018] ;  /* 0x01001800ff0079b1 */ /* 0x000ea40008000008 */
[----:B--2---:R-:W2:Y:S02]  /*24e0*/  SYNCS.CCTL.IV [UR8+0x10038] ;  /* 0x01003800ff0079b1 */ /* 0x004ea40008000008 */
.L_x_74:
[----:B------:R-:W-:Y:S05]  /*24f0*/  BSYNC.RECONVERGENT B5 ;  /* 0x0000000000057941 */ /* 0x000fea0003800200 */
.L_x_73:
[----:B------:R-:W-:Y:S01]  /*2500*/  USHF.L.U32 UR4, UR22, 0x15, URZ ;  /* 0x0000001516047899 */ /* 0x000fe200080006ff */
[C---:B------:R-:W-:Y:S01]  /*2510*/  IMAD.SHL.U32 R2, R0.reuse, 0x80, RZ ;  /* 0x0000008000027824 */ /* 0x040fe200078e00ff */
[----:B------:R-:W-:Y:S01]  /*2520*/  USHF.L.U32 UR5, UR22, 0x4, URZ ;  /* 0x0000000416057899 */ /* 0x000fe200080006ff */
[----:B------:R-:W-:Y:S01]  /*2530*/  IMAD.SHL.U32 R3, R0, 0x10, RZ ;  /* 0x0000001000037824 */ /* 0x000fe200078e00ff */
[----:B------:R-:W-:Y:S02]  /*2540*/  ULOP3.LUT UR4, UR4, 0x600000, URZ, 0xc0, !UPT ;  /* 0x0060000004047892 */ /* 0x000fe4000f8ec0ff */
[----:B------:R-:W-:Y:S01]  /*2550*/  ULOP3.LUT UR5, UR5, 0x40, URZ, 0xc0, !UPT ;  /* 0x0000004005057892 */ /* 0x000fe2000f8ec0ff */
[----:B------:R-:W-:Y:S02]  /*2560*/  LOP3.LUT R2, R2, 0x7f80, RZ, 0xc0, !PT ;  /* 0x00007f8002027812 */ /* 0x000fe400078ec0ff */
[----:B------:R-:W-:Y:S01]  /*2570*/  ELECT P0, URZ, PT ;  /* 0x0000000000ff782f */ /* 0x000fe20003800000 */
[----:B------:R-:W-:Y:S01]  /*2580*/  UIADD3 UR4, UPT, UPT, UR5, UR4, UR23 ;  /* 0x0000000405047290 */ /* 0x000fe2000fffe017 */
[----:B------:R-:W-:Y:S01]  /*2590*/  LOP3.LUT R2, R2, 0x70, R3, 0xf8, !PT ;  /* 0x0000007002027812 */ /* 0x000fe200078ef803 */
[----:B------:R-:W-:Y:S01]  /*25a0*/  ULOP3.LUT UR22, UR22, 0x1, URZ, 0xc0, !UPT ;  /* 0x0000000116167892 */ /* 0x000fe2000f8ec0ff */
[----:B------:R-:W-:Y:S01]  /*25b0*/  ISETP.LT.U32.AND P0, PT, R68, 0x40, P0 ;  /* 0x000000404400780c */ /* 0x000fe20000701070 */
[----:B------:R-:W-:Y:S01]  /*25c0*/  UMOV UR6, UR19 ;  /* 0x0000001300067c82 */ /* 0x000fe20008000000 */
[C---:B------:R-:W-:Y:S01]  /*25d0*/  LOP3.LUT R0, R2.reuse, 0x10, RZ, 0x3c, !PT ;  /* 0x0000001002007812 */ /* 0x040fe200078e3cff */
[----:B------:R-:W-:Y:S01]  /*25e0*/  ULEA UR5, UR22, UR15, 0x6 ;  /* 0x0000000f16057291 */ /* 0x000fe2000f8e30ff */
[----:B------:R-:W-:-:S02]  /*25f0*/  LOP3.LUT R3, R2, 0x20, RZ, 0x3c, !PT ;  /* 0x0000002002037812 */ /* 0x000fc400078e3cff */
[----:B----4-:R-:W3:Y:S01]  /*2600*/  LDTM.x64 R4, tmem[UR4] ;  /* 0x00000004000479ee */ /* 0x010ee20008340000 */
[----:B------:R-:W-:Y:S01]  /*2610*/  NOP ;  /* 0x0000000000007918 */ /* 0x000fe20000000000 */
[----:B------:R-:W-:-:S05]  /*2620*/  ULEA UR4, UR22, UR8, 0xe ;  /* 0x0000000816047291 */ /* 0x000fca000f8e70ff */
[----:B---3--:R-:W-:Y:S01]  /*2630*/  VOTEU.ANY UP1, P0 ;  /* 0x0000000000ff7886 */ /* 0x008fe20000020100 */
[----:B------:R-:W-:Y:S01]  /*2640*/  VOTEU.ANY UP0, P0 ;  /* 0x0000000000ff7886 */ /* 0x000fe20000000100 */
[----:B------:R-:W-:Y:S02]  /*2650*/  F2FP.BF16.F32.PACK_AB R4, R5, R4 ;  /* 0x000000040504723e */ /* 0x000fe400000010ff */
[----:B------:R-:W-:Y:S02]  /*2660*/  F2FP.BF16.F32.PACK_AB R5, R7, R6 ;  /* 0x000000060705723e */ /* 0x000fe400000010ff */
[----:B------:R-:W-:Y:S02]  /*2670*/  F2FP.BF16.F32.PACK_AB R12, R13, R12 ;  /* 0x0000000c0d0c723e */ /* 0x000fe400000010ff */
[----:B------:R-:W-:Y:S02]  /*2680*/  F2FP.BF16.F32.PACK_AB R6, R9, R8 ;  /* 0x000000080906723e */ /* 0x000fe400000010ff */
[----:B------:R-:W-:-:S02]  /*2690*/  F2FP.BF16.F32.PACK_AB R7, R11, R10 ;  /* 0x0000000a0b07723e */ /* 0x000fc400000010ff */
[----:B------:R-:W-:Y:S02]  /*26a0*/  F2FP.BF16.F32.PACK_AB R13, R15, R14 ;  /* 0x0000000e0f0d723e */ /* 0x000fe400000010ff */
[----:B------:R-:W-:Y:S01]  /*26b0*/  F2FP.BF16.F32.PACK_AB R20, R21, R20 ;  /* 0x000000141514723e */ /* 0x000fe200000010ff */
[----:B--2---:R2:W-:Y:S01]  /*26c0*/  STS.128 [R2+UR8], R4 ;  /* 0x0000000402007988 */ /* 0x0045e20008000c08 */
[----:B------:R-:W-:Y:S02]  /*26d0*/  F2FP.BF16.F32.PACK_AB R14, R17, R16 ;  /* 0x00000010110e723e */ /* 0x000fe400000010ff */
[----:B------:R-:W-:Y:S02]  /*26e0*/  F2FP.BF16.F32.PACK_AB R15, R19, R18 ;  /* 0x00000012130f723e */ /* 0x000fe400000010ff */
[----:B------:R-:W-:Y:S02]  /*26f0*/  F2FP.BF16.F32.PACK_AB R21, R23, R22 ;  /* 0x000000161715723e */ /* 0x000fe400000010ff */
[----:B------:R-:W-:Y:S01]  /*2700*/  F2FP.BF16.F32.PACK_AB R28, R29, R28 ;  /* 0x0000001c1d1c723e */ /* 0x000fe200000010ff */
[----:B------:R2:W-:Y:S01]  /*2710*/  STS.128 [R0+UR8], R12 ;  /* 0x0000000c00007988 */ /* 0x0005e20008000c08 */
[----:B------:R-:W-:-:S02]  /*2720*/  F2FP.BF16.F32.PACK_AB R22, R25, R24 ;  /* 0x000000181916723e */ /* 0x000fc400000010ff */
[----:B------:R-:W-:Y:S02]  /*2730*/  F2FP.BF16.F32.PACK_AB R23, R27, R26 ;  /* 0x0000001a1b17723e */ /* 0x000fe400000010ff */
[----:B------:R-:W-:Y:S02]  /*2740*/  F2FP.BF16.F32.PACK_AB R29, R31, R30 ;  /* 0x0000001e1f1d723e */ /* 0x000fe400000010ff */
[----:B------:R-:W-:Y:S01]  /*2750*/  F2FP.BF16.F32.PACK_AB R36, R37, R36 ;  /* 0x000000242524723e */ /* 0x000fe200000010ff */
[----:B------:R2:W-:Y:S01]  /*2760*/  STS.128 [R3+UR8], R20 ;  /* 0x0000001403007988 */ /* 0x0005e20008000c08 */
[----:B------:R-:W-:Y:S02]  /*2770*/  F2FP.BF16.F32.PACK_AB R30, R33, R32 ;  /* 0x00000020211e723e */ /* 0x000fe400000010ff */
[----:B------:R-:W-:Y:S02]  /*2780*/  F2FP.BF16.F32.PACK_AB R31, R35, R34 ;  /* 0x00000022231f723e */ /* 0x000fe400000010ff */
[----:B------:R-:W-:-:S02]  /*2790*/  F2FP.BF16.F32.PACK_AB R37, R39, R38 ;  /* 0x000000262725723e */ /* 0x000fc400000010ff */
[----:B------:R-:W-:Y:S02]  /*27a0*/  F2FP.BF16.F32.PACK_AB R44, R45, R44 ;  /* 0x0000002c2d2c723e */ /* 0x000fe400000010ff */
[----:B------:R-:W-:Y:S02]  /*27b0*/  LOP3.LUT R8, R2, 0x30, RZ, 0x3c, !PT ;  /* 0x0000003002087812 */ /* 0x000fe400078e3cff */
[----:B------:R-:W-:Y:S02]  /*27c0*/  F2FP.BF16.F32.PACK_AB R38, R41, R40 ;  /* 0x000000282926723e */ /* 0x000fe400000010ff */
[----:B------:R-:W-:Y:S01]  /*27d0*/  F2FP.BF16.F32.PACK_AB R39, R43, R42 ;  /* 0x0000002a2b27723e */ /* 0x000fe200000010ff */
[----:B------:R2:W-:Y:S01]  /*27e0*/  STS.128 [R8+UR8], R28 ;  /* 0x0000001c08007988 */ /* 0x0005e20008000c08 */
[----:B------:R-:W-:Y:S02]  /*27f0*/  F2FP.BF16.F32.PACK_AB R45, R47, R46 ;  /* 0x0000002e2f2d723e */ /* 0x000fe400000010ff */
[----:B------:R-:W-:-:S02]  /*2800*/  F2FP.BF16.F32.PACK_AB R52, R53, R52 ;  /* 0x000000343534723e */ /* 0x000fc400000010ff */
[C---:B------:R-:W-:Y:S02]  /*2810*/  LOP3.LUT R9, R2.reuse, 0x40, RZ, 0x3c, !PT ;  /* 0x0000004002097812 */ /* 0x040fe400078e3cff */
[----:B------:R-:W-:Y:S02]  /*2820*/  F2FP.BF16.F32.PACK_AB R46, R49, R48 ;  /* 0x00000030312e723e */ /* 0x000fe400000010ff */
[----:B------:R-:W-:Y:S01]  /*2830*/  F2FP.BF16.F32.PACK_AB R47, R51, R50 ;  /* 0x00000032332f723e */ /* 0x000fe200000010ff */
[----:B------:R2:W-:Y:S01]  /*2840*/  STS.128 [R9+UR8], R36 ;  /* 0x0000002409007988 */ /* 0x0005e20008000c08 */
[----:B------:R-:W-:Y:S02]  /*2850*/  F2FP.BF16.F32.PACK_AB R53, R55, R54 ;  /* 0x000000363735723e */ /* 0x000fe400000010ff */
[----:B------:R-:W-:Y:S02]  /*2860*/  F2FP.BF16.F32.PACK_AB R60, R61, R60 ;  /* 0x0000003c3d3c723e */ /* 0x000fe400000010ff */
[----:B------:R-:W-:-:S02]  /*2870*/  LOP3.LUT R10, R2, 0x50, RZ, 0x3c, !PT ;  /* 0x00000050020a7812 */ /* 0x000fc400078e3cff */
[----:B------:R-:W-:Y:S02]  /*2880*/  F2FP.BF16.F32.PACK_AB R54, R57, R56 ;  /* 0x000000383936723e */ /* 0x000fe400000010ff */
[----:B------:R-:W-:Y:S01]  /*2890*/  F2FP.BF16.F32.PACK_AB R55, R59, R58 ;  /* 0x0000003a3b37723e */ /* 0x000fe200000010ff */
[----:B------:R2:W-:Y:S01]  /*28a0*/  STS.128 [R10+UR8], R44 ;  /* 0x0000002c0a007988 */ /* 0x0005e20008000c08 */
[----:B------:R-:W-:Y:S02]  /*28b0*/  F2FP.BF16.F32.PACK_AB R61, R63, R62 ;  /* 0x0000003e3f3d723e */ /* 0x000fe400000010ff */
[C---:B------:R-:W-:Y:S02]  /*28c0*/  LOP3.LUT R11, R2.reuse, 0x60, RZ, 0x3c, !PT ;  /* 0x00000060020b7812 */ /* 0x040fe400078e3cff */
[----:B------:R-:W-:Y:S02]  /*28d0*/  F2FP.BF16.F32.PACK_AB R62, R65, R64 ;  /* 0x00000040413e723e */ /* 0x000fe400000010ff */
[----:B------:R-:W-:Y:S01]  /*28e0*/  F2FP.BF16.F32.PACK_AB R63, R67, R66 ;  /* 0x00000042433f723e */ /* 0x000fe200000010ff */
[----:B------:R2:W-:Y:S01]  /*28f0*/  STS.128 [R11+UR8], R52 ;  /* 0x000000340b007988 */ /* 0x0005e20008000c08 */
[----:B------:R-:W-:-:S05]  /*2900*/  LOP3.LUT R16, R2, 0x70, RZ, 0x3c, !PT ;  /* 0x0000007002107812 */ /* 0x000fca00078e3cff */
[----:B------:R2:W-:Y:S01]  /*2910*/  STS.128 [R16+UR8], R60 ;  /* 0x0000003c10007988 */ /* 0x0005e20008000c08 */
[----:B------:R3:W-:Y:S06]  /*2920*/  MEMBAR.ALL.CTA ;  /* 0x0000000000007992 */ /* 0x0007ec0000008000 */
[----:B---3--:R-:W3:Y:S02]  /*2930*/  FENCE.VIEW.ASYNC.S ;  /* 0x00000000000073c6 */ /* 0x008ee40000000000 */
[----:B---3--:R-:W-:Y:S06]  /*2940*/  BAR.SYNC.DEFER_BLOCKING 0x0 ;  /* 0x0000000000007b1d */ /* 0x008fec0000010000 */
[----:B------:R2:W-:Y:S01]  /*2950*/  @UP1 UTMASTG.2D [UR4], [UR20] ;  /* 0x00000004140013b5 */ /* 0x0005e20008008000 */
[----:B------:R0:W-:Y:S01]  /*2960*/  UTMACMDFLUSH ;  /* 0x00000000000079b7 */ /* 0x0001e20000000000 */
[----:B------:R-:W-:-:S04]  /*2970*/  DEPBAR.LE SB0, 0x0 ;  /* 0x000080000000791a */ /* 0x000fc80000000000 */
[----:B------:R-:W-:Y:S08]  /*2980*/  BAR.SYNC.DEFER_BLOCKING 0x0 ;  /* 0x0000000000007b1d */ /* 0x000ff00000010000 */
[----:B------:R-:W-:Y:S06]  /*2990*/  BAR.SYNC.DEFER_BLOCKING 0x0 ;  /* 0x0000000000007b1d */ /* 0x000fec0000010000 */
[----:B--2---:R-:W-:Y:S05]  /*29a0*/  @P2 BRA `(.L_x_75) ;  /* 0x0000000000a02947 */ /* 0x004fea0003800000 */
[----:B------:R-:W2:Y:S01]  /*29b0*/  S2UR UR5, SR_CgaCtaId ;  /* 0x00000000000579c3 */ /* 0x000ea20000008800 */
[----:B------:R-:W-:Y:S01]  /*29c0*/  NOP ;  /* 0x0000000000007918 */ /* 0x000fe20000000000 */
[----:B------:R-:W-:Y:S01]  /*29d0*/  UMOV UR4, 0x50 ;  /* 0x0000005000047882 */ /* 0x000fe20000000000 */
[----:B------:R-:W-:Y:S02]  /*29e0*/  IMAD.U32 R0, RZ, RZ, UR23 ;  /* 0x00000017ff007e24 */ /* 0x000fe4000f8e00ff */
[----:B------:R-:W-:Y:S02]  /*29f0*/  IMAD.MOV.U32 R3, RZ, RZ, 0xf ;  /* 0x0000000fff037424 */ /* 0x000fe400078e00ff */
[----:B------:R-:W-:Y:S01]  /*2a00*/  IMAD.MOV.U32 R7, RZ, RZ, 0x1 ;  /* 0x00000001ff077424 */ /* 0x000fe200078e00ff */
[----:B------:R-:W-:-:S04]  /*2a10*/  LOP3.LUT R0, R0, 0xffff, RZ, 0xc0, !PT ;  /* 0x0000ffff00007812 */ /* 0x000fc800078ec0ff */
[----:B------:R-:W-:-:S05]  /*2a20*/  SHF.R.U32.HI R0, RZ, 0x5, R0 ;  /* 0x00000005ff007819 */ /* 0x000fca0000011600 */
[----:B------:R-:W-:Y:S01]  /*2a30*/  VIADD R2, R0, 0x10 ;  /* 0x0000001000027836 */ /* 0x000fe20000000000 */
[----:B------:R-:W-:Y:S01]  /*2a40*/  SHF.L.U32 R0, R3, R0, RZ ;  /* 0x0000000003007219 */ /* 0x000fe200000006ff */
[----:B--2---:R-:W-:-:S03]  /*2a50*/  ULEA UR6, UR5, UR4, 0x18 ;  /* 0x0000000405067291 */ /* 0x004fc6000f8ec0ff */
[----:B------:R-:W-:-:S04]  /*2a60*/  SHF.L.U32 R3, R7, R2, RZ ;  /* 0x0000000207037219 */ /* 0x000fc800000006ff */
[----:B------:R-:W-:Y:S02]  /*2a70*/  LOP3.LUT R0, R3, R0, RZ, 0xfc, !PT ;  /* 0x0000000003007212 */ /* 0x000fe400078efcff */
[----:B------:R-:W2:Y:S02]  /*2a80*/  LDS R5, [UR6] ;  /* 0x00000006ff057984 */ /* 0x000ea40008000800 */
[C---:B------:R-:W-:Y:S02]  /*2a90*/  LOP3.LUT R2, R0.reuse, 0xffff, RZ, 0xc0, !PT ;  /* 0x0000ffff00027812 */ /* 0x040fe400078ec0ff */
[----:B--2---:R-:W-:-:S04]  /*2aa0*/  LOP3.LUT R3, R0, 0xffff, R5, 0x80, !PT ;  /* 0x0000ffff00037812 */ /* 0x004fc800078e8005 */
[----:B------:R-:W-:-:S13]  /*2ab0*/  ISETP.NE.AND P0, PT, R3, R2, PT ;  /* 0x000000020300720c */ /* 0x000fda0003f05270 */
[----:B------:R-:W-:Y:S05]  /*2ac0*/  @P0 BRA `(.L_x_76) ;  /* 0x0000000000500947 */ /* 0x000fea0003800000 */
[----:B------:R-:W-:Y:S02]  /*2ad0*/  SHF.R.U32.HI R5, RZ, 0x10, R5 ;  /* 0x00000010ff057819 */ /* 0x000fe40000011605 */
[----:B------:R-:W-:-:S04]  /*2ae0*/  SHF.R.U32.HI R2, RZ, 0x10, R0 ;  /* 0x00000010ff027819 */ /* 0x000fc80000011600 */
[----:B------:R-:W-:-:S04]  /*2af0*/  LOP3.LUT R5, R5, R2, RZ, 0xc0, !PT ;  /* 0x0000000205057212 */ /* 0x000fc800078ec0ff */
[----:B------:R-:W-:-:S13]  /*2b00*/  ISETP.NE.AND P0, PT, R5, R2, PT ;  /* 0x000000020500720c */ /* 0x000fda0003f05270 */
[----:B------:R-:W-:Y:S05]  /*2b10*/  @P0 BRA `(.L_x_77) ;  /* 0x0000000000300947 */ /* 0x000fea0003800000 */
[----:B------:R-:W-:Y:S01]  /*2b20*/  R2UR UR4, R0 ;  /* 0x00000000000472ca */ /* 0x000fe200000e0000 */
[----:B------:R-:W-:Y:S01]  /*2b30*/  VOTEU.ANY UR5, UPT, PT ;  /* 0x0000000000057886 */ /* 0x000fe200038e0100 */
[----:B------:R-:W2:Y:S01]  /*2b40*/  S2R R0, SR_LANEID ;  /* 0x0000000000007919 */ /* 0x000ea20000000000 */
[----:B------:R-:W-:-:S10]  /*2b50*/  UFLO.U32 UR5, UR5 ;  /* 0x00000005000572bd */ /* 0x000fd400080e0000 */
[----:B------:R-:W-:-:S06]  /*2b60*/  ULOP3.LUT UR4, URZ, UR4, URZ, 0x33, !UPT ;  /* 0x00000004ff047292 */ /* 0x000fcc000f8e33ff */
[----:B------:R-:W-:-:S04]  /*2b70*/  IMAD.U32 R2, RZ, RZ, UR4 ;  /* 0x00000004ff027e24 */ /* 0x000fc8000f8e00ff */
[----:B------:R-:W3:Y:S02]  /*2b80*/  REDUX UR7, R2 ;  /* 0x00000000020773c4 */ /* 0x000ee40000000000 */
[----:B------:R4:W-:Y:S01]  /*2b90*/  UTCATOMSWS.AND URZ, UR4 ;  /* 0x0000000400ff79e3 */ /* 0x0009e20008000000 */
[----:B--2---:R-:W-:Y:S01]  /*2ba0*/  ISETP.EQ.U32.AND P0, PT, R0, UR5, PT ;  /* 0x0000000500007c0c */ /* 0x004fe2000bf02070 */
[----:B---3--:R-:W-:-:S12]  /*2bb0*/  IMAD.U32 R0, RZ, RZ, UR7 ;  /* 0x00000007ff007e24 */ /* 0x008fd8000f8e00ff */
[----:B------:R4:W-:Y:S01]  /*2bc0*/  @P0 ATOMS.AND RZ, [UR6], R0 ;  /* 0x00000000ffff098c */ /* 0x0009e2000a800006 */
[----:B------:R-:W-:Y:S05]  /*2bd0*/  BRA `(.L_x_75) ;  /* 0x0000000000147947 */ /* 0x000fea0003800000 */
.L_x_77:
[----:B------:R-:W-:-:S07]  /*2be0*/  MOV R2, 0x2c00 ;  /* 0x00002c0000027802 */ /* 0x000fce0000000f00 */
[----:B-1----:R-:W-:Y:S05]  /*2bf0*/  CALL.REL.NOINC `($__internal_0_$__cuda_sm10x_tcgen05_guardrail_trap_col_being_dealloced_not_returned_by_alloc) ;  /* 0x0000000000447944 */ /* 0x002fea0003c00000 */
[----:B------:R-:W-:Y:S05]  /*2c00*/  BRA `(.L_x_75) ;  /* 0x0000000000087947 */ /* 0x000fea0003800000 */
.L_x_76:
[----:B------:R-:W-:-:S07]  /*2c10*/  MOV R2, 0x2c30 ;  /* 0x00002c3000027802 */ /* 0x000fce0000000f00 */
[----:B-1----:R-:W-:Y:S05]  /*2c20*/  CALL.REL.NOINC `($__internal_2_$__cuda_sm10x_tcgen05_guardrail_trap_unallocated_columns_being_dealloced) ;  /* 0x0000000000507944 */ /* 0x002fea0003c00000 */
.L_x_75:
[----:B------:R-:W-:Y:S01]  /*2c30*/  NOP ;  /* 0x0000000000007918 */ /* 0x000fe20000000000 */
[----:B----4-:R-:W-:Y:S05]  /*2c40*/  EXIT ;  /* 0x000000000000794d */ /* 0x010fea0003800000 */
.L_x_60:
[----:B------:R-:W2:Y:S02]  /*2c50*/  SYNCS.PHASECHK.TRANS64.TRYWAIT P0, [UR8+0x10000], RZ ;  /* 0x010000ffff0075a7 */ /* 0x000ea40008001108 */
[----:B--2---:R-:W-:Y:S05]  /*2c60*/  @!P0 BRA `(.L_x_60) ;  /* 0xfffffffc00f88947 */ /* 0x004fea000383ffff */
[----:B------:R-:W-:Y:S05]  /*2c70*/  BRA `(.L_x_78) ;  /* 0xfffffff0001c7947 */ /* 0x000fea000383ffff */
.L_x_62:
[----:B------:R-:W2:Y:S02]  /*2c80*/  SYNCS.PHASECHK.TRANS64.TRYWAIT P1, [UR8+0x10020], RZ ;  /* 0x010020ffff0075a7 */ /* 0x000ea40008021108 */
[----:B--2---:R-:W-:Y:S05]  /*2c90*/  @!P1 BRA `(.L_x_62) ;  /* 0xfffffffc00f89947 */ /* 0x004fea000383ffff */
[----:B------:R-:W-:Y:S05]  /*2ca0*/  BRA `(.L_x_79) ;  /* 0xfffffff000907947 */ /* 0x000fea000383ffff */
.L_x_63:
[----:B------:R-:W3:Y:S02]  /*2cb0*/  SYNCS.PHASECHK.TRANS64.TRYWAIT P0, [UR28+0x10000], R2 ;  /* 0x01000002ff0075a7 */ /* 0x000ee4000800111c */
[----:B---3--:R-:W-:Y:S05]  /*2cc0*/  @!P0 BRA `(.L_x_63) ;  /* 0xfffffffc00f88947 */ /* 0x008fea000383ffff */
[----:B------:R-:W-:Y:S05]  /*2cd0*/  BRA `(.L_x_80) ;  /* 0xfffffff4000c7947 */ /* 0x000fea000383ffff */
.L_x_65:
[----:B------:R-:W3:Y:S02]  /*2ce0*/  SYNCS.PHASECHK.TRANS64.TRYWAIT P0, [UR28+0x10020], R2 ;  /* 0x01002002ff0075a7 */ /* 0x000ee4000800111c */
[----:B---3--:R-:W-:Y:S05]  /*2cf0*/  @!P0 BRA `(.L_x_65) ;  /* 0xfffffffc00f88947 */ /* 0x008fea000383ffff */
[----:B------:R-:W-:Y:S05]  /*2d00*/  BRA `(.L_x_81) ;  /* 0xfffffff4007c7947 */ /* 0x000fea000383ffff */
        .weak           $__internal_0_$__cuda_sm10x_tcgen05_guardrail_trap_col_being_dealloced_not_returned_by_alloc
        .type           $__internal_0_$__cuda_sm10x_tcgen05_guardrail_trap_col_being_dealloced_not_returned_by_alloc,@function
        .size           $__internal_0_$__cuda_sm10x_tcgen05_guardrail_trap_col_being_dealloced_not_returned_by_alloc,($__internal_1_$__cuda_sm10x_tcgen05_guardrail_trap_phase_invalid_during_alloc - $__internal_0_$__cuda_sm10x_tcgen05_guardrail_trap_col_being_dealloced_not_returned_by_alloc)
$__internal_0_$__cuda_sm10x_tcgen05_guardrail_trap_col_being_dealloced_not_returned_by_alloc:
[----:B------:R-:W-:Y:S05]  /*2d10*/  BPT.TRAP 0x1 ;  /* 0x000000040000795c */ /* 0x000fea0000300000 */
[----:B------:R-:W-:-:S04]  /*2d20*/  IMAD.MOV.U32 R3, RZ, RZ, 0x0 ;  /* 0x00000000ff037424 */ /* 0x000fc800078e00ff */
[----:B------:R-:W-:Y:S05]  /*2d30*/  RET.REL.NODEC R2 `(gluon_tcgen05) ;  /* 0xffffffd002b07950 */ /* 0x000fea0003c3ffff */
        .weak           $__internal_1_$__cuda_sm10x_tcgen05_guardrail_trap_phase_invalid_during_alloc
        .type           $__internal_1_$__cuda_sm10x_tcgen05_guardrail_trap_phase_invalid_during_alloc,@function
        .size           $__internal_1_$__cuda_sm10x_tcgen05_guardrail_trap_phase_invalid_during_alloc,($__internal_2_$__cuda_sm10x_tcgen05_guardrail_trap_unallocated_columns_being_dealloced - $__internal_1_$__cuda_sm10x_tcgen05_guardrail_trap_phase_invalid_during_alloc)
$__internal_1_$__cuda_sm10x_tcgen05_guardrail_trap_phase_invalid_during_alloc:
[----:B------:R-:W-:Y:S05]  /*2d40*/  BPT.TRAP 0x1 ;  /* 0x000000040000795c */ /* 0x000fea0000300000 */
[----:B------:R-:W-:-:S04]  /*2d50*/  IMAD.MOV.U32 R3, RZ, RZ, 0x0 ;  /* 0x00000000ff037424 */ /* 0x000fc800078e00ff */
[----:B------:R-:W-:Y:S05]  /*2d60*/  RET.REL.NODEC R2 `(gluon_tcgen05) ;  /* 0xffffffd002a47950 */ /* 0x000fea0003c3ffff */
        .weak           $__internal_2_$__cuda_sm10x_tcgen05_guardrail_trap_unallocated_columns_being_dealloced
        .type           $__internal_2_$__cuda_sm10x_tcgen05_guardrail_trap_unallocated_columns_being_dealloced,@function
        .size           $__internal_2_$__cuda_sm10x_tcgen05_guardrail_trap_unallocated_columns_being_dealloced,(.L_x_85 - $__internal_2_$__cuda_sm10x_tcgen05_guardrail_trap_unallocated_columns_being_dealloced)
$__internal_2_$__cuda_sm10x_tcgen05_guardrail_trap_unallocated_columns_being_dealloced:
[----:B------:R-:W-:Y:S05]  /*2d70*/  BPT.TRAP 0x1 ;  /* 0x000000040000795c */ /* 0x000fea0000300000 */
[----:B------:R-:W-:-:S04]  /*2d80*/  IMAD.MOV.U32 R3, RZ, RZ, 0x0 ;  /* 0x00000000ff037424 */ /* 0x000fc800078e00ff */
[----:B------:R-:W-:Y:S05]  /*2d90*/  RET.REL.NODEC R2 `(gluon_tcgen05) ;  /* 0xffffffd002987950 */ /* 0x000fea0003c3ffff */
.L_x_82:
[----:B------:R-:W-:-:S00]  /*2da0*/  BRA `(.L_x_82) ;  /* 0xfffffffc00fc7947 */ /* 0x000fc0000383ffff */
[----:B------:R-:W-:-:S00]  /*2db0*/  NOP ;  /* 0x0000000000007918 */ /* 0x000fc00000000000 */
        /* <DEDUP_REMOVED lines=12> */
.L_x_85:


//--------------------- .nv.shared.gluon_tcgen05  --------------------------
	.section	.nv.shared.gluon_tcgen05,"aw",@nobits
	.sectionflags	@""
	.align	16
	.zero		1024


//--------------------- .nv.shared.reserved.0     --------------------------
	.section	.nv.shared.reserved.0,"aw",@nobits
	.align	8
	.weak		__nv_reservedSMEM_offset_0_alias
	.size		__nv_reservedSMEM_offset_0_alias, 0, 64
	.other		__nv_reservedSMEM_offset_0_alias,@"STO_CUDA_RESERVED_SHARED STV_DEFAULT"
__nv_reservedSMEM_offset_0_alias:
	.zero		0
.nv.shared.reserved.0:
	.zero		64
	.weak		__nv_reservedSMEM_allocation_phase
	.type		__nv_reservedSMEM_allocation_phase,@object
	.size		__nv_reservedSMEM_allocation_phase,(.L_0 - __nv_reservedSMEM_allocation_phase)
__nv_reservedSMEM_allocation_phase:
	.zero		1
.L_0:
	.zero		7
	.weak		__nv_reservedSMEM_devtool_atexit_pc
	.type		__nv_reservedSMEM_devtool_atexit_pc,@object
	.size		__nv_reservedSMEM_devtool_atexit_pc,(__nv_reservedSMEM_allocation_mask - __nv_reservedSMEM_devtool_atexit_pc)
__nv_reservedSMEM_devtool_atexit_pc:
	.zero		8
	.weak		__nv_reservedSMEM_allocation_mask
	.type		__nv_reservedSMEM_allocation_mask,@object
	.size		__nv_reservedSMEM_allocation_mask,(.L_2 - __nv_reservedSMEM_allocation_mask)
__nv_reservedSMEM_allocation_mask:
	.zero		4
.L_2:


//--------------------- .nv.constant0.gluon_tcgen05 --------------------------
	.section	.nv.constant0.gluon_tcgen05,"a",@progbits
	.sectionflags	@""
	.align	4
.nv.constant0.gluon_tcgen05:
	.zero		976


//--------------------- SYMBOLS --------------------------

	.type		.nv.reservedSmem.offset0,@object
	.size		.nv.reservedSmem.offset0,0x4
	.type		.nv.reservedSmem.cap,@object
	.size		.nv.reservedSmem.cap,0x4
